	.target	sm_100a

	.elftype	@"ET_EXEC"


//--------------------- .note.nv.tkinfo           --------------------------
	.section	.note.nv.tkinfo,"",@"SHT_NOTE"
	.sectionflags	@"SHF_NOTE_NV_TKINFO"
	.tkinfo
        /*0018*/ 	.word	0x00000002
        /*0030*/ 	.string	""
        /*0030*/ 	.string	"ptxas"
        /*0030*/ 	.string	"Cuda compilation tools, release 13.0, V13.0.88"
        /*0030*/ 	.string	"Build cuda_13.0.r13.0/compiler.36424714_0"
        /*0030*/ 	.string	"-arch sm_100a -m 64 "



//--------------------- .note.nv.cuinfo           --------------------------
	.section	.note.nv.cuinfo,"",@"SHT_NOTE"
	.sectionflags	@"SHF_NOTE_NV_CUINFO"
        /*0018*/ 	.short	0x0002
        /*001a*/ 	.short	0x0064
        /*001c*/ 	.short	0x0082
	.zero		2


//--------------------- .nv.info                  --------------------------
	.section	.nv.info,"",@"SHT_CUDA_INFO"
	.align	4


	//----- nvinfo : EIATTR_REGCOUNT
	.align		4
        /*0000*/ 	.byte	0x04, 0x2f
        /*0002*/ 	.short	(.L_19 - .L_18)
	.align		4
.L_18:
        /*0004*/ 	.word	index@(_ZN7cutlass13device_kernelINS_4gemm6kernel13GemmUniversalIN4cute5tupleIJiiiiEEENS1_10collective13CollectiveMmaINS1_35MainloopSm100TmaUmmaWarpSpecializedILi2ELi2ELi4ENS5_IJNS4_1CILi1EEESB_SB_EEEEENS5_IJNSA_ILi64EEENSA_ILi256EEENSA_ILi128EEEEEENS_6half_tENS5_IJlSB_lEEESI_SJ_NS4_8TiledMMAINS4_8MMA_AtomIJNS4_20SM100_MMA_F16BF16_SSISI_SI_fLi64ELi256ELNS4_4UMMA5MajorE0ELSO_0ELNSN_7ScaleInE0ELSP_0EEEEEENS4_6LayoutISC_NS5_IJNSA_ILi0EEEST_ST_EEEEENS5_IJNS4_10UnderscoreESW_SW_EEEEENS4_13SM90_TMA_LOADENS4_14ComposedLayoutINS4_7SwizzleILi3ELi4ELi3EEENS4_18smem_ptr_flag_bitsILi16EEENSS_INS5_IJNSA_ILi8EEESE_EEENS5_IJSE_SB_EEEEEEEvNS4_8identityESZ_S19_vS1A_EENS_8epilogue10collective18CollectiveEpilogueINS1C_23Sm100TmaWarpSpecializedILi4ELi2ELi32ELb1ELb0EEEJSH_NS5_IJNSS_ISE_SB_EES1H_EEESI_SJ_SI_SJ_NS1C_6fusion15FusionCallbacksIS1G_NS1J_17LinearCombinationISI_fSI_fLNS_15FloatRoundStyleE2EEESH_S1I_JEEENS4_5SM1004TMEM4LOAD26SM100_TMEM_LOAD_16dp256b8xESZ_S19_NS4_17SM75_U32x4_LDSM_NENS4_14SM90_TMA_STOREES19_NS4_17SM90_U32x4_STSM_NENS4_39AutoVectorizingCopyWithAssumedAlignmentILi128EEEEEEvvEEEEvNT_6ParamsE)
        /*0008*/ 	.word	0x00000070


	//----- nvinfo : EIATTR_FRAME_SIZE
	.align		4
.L_19:
        /*000c*/ 	.byte	0x04, 0x11
        /*000e*/ 	.short	(.L_21 - .L_20)
	.align		4
.L_20:
        /*0010*/ 	.word	index@($__internal_2_$__cuda_sm10x_tcgen05_guardrail_trap_unallocated_columns_being_dealloced)
        /*0014*/ 	.word	0x00000000


	//----- nvinfo : EIATTR_FRAME_SIZE
	.align		4
.L_21:
        /*0018*/ 	.byte	0x04, 0x11
        /*001a*/ 	.short	(.L_23 - .L_22)
	.align		4
.L_22:
        /*001c*/ 	.word	index@($__internal_1_$__cuda_sm10x_tcgen05_guardrail_trap_phase_invalid_during_alloc)
        /*0020*/ 	.word	0x00000000


	//----- nvinfo : EIATTR_FRAME_SIZE
	.align		4
.L_23:
        /*0024*/ 	.byte	0x04, 0x11
        /*0026*/ 	.short	(.L_25 - .L_24)
	.align		4
.L_24:
        /*0028*/ 	.word	index@($__internal_0_$__cuda_sm10x_tcgen05_guardrail_trap_col_being_dealloced_not_returned_by_alloc)
        /*002c*/ 	.word	0x00000000


	//----- nvinfo : EIATTR_FRAME_SIZE
	.align		4
.L_25:
        /*0030*/ 	.byte	0x04, 0x11
        /*0032*/ 	.short	(.L_27 - .L_26)
	.align		4
.L_26:
        /*0034*/ 	.word	index@(_ZN7cutlass13device_kernelINS_4gemm6kernel13GemmUniversalIN4cute5tupleIJiiiiEEENS1_10collective13CollectiveMmaINS1_35MainloopSm100TmaUmmaWarpSpecializedILi2ELi2ELi4ENS5_IJNS4_1CILi1EEESB_SB_EEEEENS5_IJNSA_ILi64EEENSA_ILi256EEENSA_ILi128EEEEEENS_6half_tENS5_IJlSB_lEEESI_SJ_NS4_8TiledMMAINS4_8MMA_AtomIJNS4_20SM100_MMA_F16BF16_SSISI_SI_fLi64ELi256ELNS4_4UMMA5MajorE0ELSO_0ELNSN_7ScaleInE0ELSP_0EEEEEENS4_6LayoutISC_NS5_IJNSA_ILi0EEEST_ST_EEEEENS5_IJNS4_10UnderscoreESW_SW_EEEEENS4_13SM90_TMA_LOADENS4_14ComposedLayoutINS4_7SwizzleILi3ELi4ELi3EEENS4_18smem_ptr_flag_bitsILi16EEENSS_INS5_IJNSA_ILi8EEESE_EEENS5_IJSE_SB_EEEEEEEvNS4_8identityESZ_S19_vS1A_EENS_8epilogue10collective18CollectiveEpilogueINS1C_23Sm100TmaWarpSpecializedILi4ELi2ELi32ELb1ELb0EEEJSH_NS5_IJNSS_ISE_SB_EES1H_EEESI_SJ_SI_SJ_NS1C_6fusion15FusionCallbacksIS1G_NS1J_17LinearCombinationISI_fSI_fLNS_15FloatRoundStyleE2EEESH_S1I_JEEENS4_5SM1004TMEM4LOAD26SM100_TMEM_LOAD_16dp256b8xESZ_S19_NS4_17SM75_U32x4_LDSM_NENS4_14SM90_TMA_STOREES19_NS4_17SM90_U32x4_STSM_NENS4_39AutoVectorizingCopyWithAssumedAlignmentILi128EEEEEEvvEEEEvNT_6ParamsE)
        /*0038*/ 	.word	0x00000000


	//----- nvinfo : EIATTR_MIN_STACK_SIZE
	.align		4
.L_27:
        /*003c*/ 	.byte	0x04, 0x12
        /*003e*/ 	.short	(.L_29 - .L_28)
	.align		4
.L_28:
        /*0040*/ 	.word	index@(_ZN7cutlass13device_kernelINS_4gemm6kernel13GemmUniversalIN4cute5tupleIJiiiiEEENS1_10collective13CollectiveMmaINS1_35MainloopSm100TmaUmmaWarpSpecializedILi2ELi2ELi4ENS5_IJNS4_1CILi1EEESB_SB_EEEEENS5_IJNSA_ILi64EEENSA_ILi256EEENSA_ILi128EEEEEENS_6half_tENS5_IJlSB_lEEESI_SJ_NS4_8TiledMMAINS4_8MMA_AtomIJNS4_20SM100_MMA_F16BF16_SSISI_SI_fLi64ELi256ELNS4_4UMMA5MajorE0ELSO_0ELNSN_7ScaleInE0ELSP_0EEEEEENS4_6LayoutISC_NS5_IJNSA_ILi0EEEST_ST_EEEEENS5_IJNS4_10UnderscoreESW_SW_EEEEENS4_13SM90_TMA_LOADENS4_14ComposedLayoutINS4_7SwizzleILi3ELi4ELi3EEENS4_18smem_ptr_flag_bitsILi16EEENSS_INS5_IJNSA_ILi8EEESE_EEENS5_IJSE_SB_EEEEEEEvNS4_8identityESZ_S19_vS1A_EENS_8epilogue10collective18CollectiveEpilogueINS1C_23Sm100TmaWarpSpecializedILi4ELi2ELi32ELb1ELb0EEEJSH_NS5_IJNSS_ISE_SB_EES1H_EEESI_SJ_SI_SJ_NS1C_6fusion15FusionCallbacksIS1G_NS1J_17LinearCombinationISI_fSI_fLNS_15FloatRoundStyleE2EEESH_S1I_JEEENS4_5SM1004TMEM4LOAD26SM100_TMEM_LOAD_16dp256b8xESZ_S19_NS4_17SM75_U32x4_LDSM_NENS4_14SM90_TMA_STOREES19_NS4_17SM90_U32x4_STSM_NENS4_39AutoVectorizingCopyWithAssumedAlignmentILi128EEEEEEvvEEEEvNT_6ParamsE)
        /*0044*/ 	.word	0x00000000
.L_29:


//--------------------- .nv.compat                --------------------------
	.section	.nv.compat,"",@"SHT_CUDA_COMPAT_INFO"
	.align	4
        /*0000*/ 	.byte	0x02, 0x09, 0x01, 0x00, 0x02, 0x02, 0x02, 0x00, 0x02, 0x05, 0x05, 0x00, 0x03, 0x07, 0x01, 0x01
        /*0010*/ 	.byte	0x02, 0x03, 0x01, 0x00, 0x02, 0x06, 0x01, 0x00, 0x04, 0x0b, 0x08, 0x00, 0x09, 0x00, 0x00, 0x00
        /*0020*/ 	.byte	0x00, 0x00, 0x00, 0x00


//--------------------- .nv.info._ZN7cutlass13device_kernelINS_4gemm6kernel13GemmUniversalIN4cute5tupleIJiiiiEEENS1_10collective13CollectiveMmaINS1_35MainloopSm100TmaUmmaWarpSpecializedILi2ELi2ELi4ENS5_IJNS4_1CILi1EEESB_SB_EEEEENS5_IJNSA_ILi64EEENSA_ILi256EEENSA_ILi128EEEEEENS_6half_tENS5_IJlSB_lEEESI_SJ_NS4_8TiledMMAINS4_8MMA_AtomIJNS4_20SM100_MMA_F16BF16_SSISI_SI_fLi64ELi256ELNS4_4UMMA5MajorE0ELSO_0ELNSN_7ScaleInE0ELSP_0EEEEEENS4_6LayoutISC_NS5_IJNSA_ILi0EEEST_ST_EEEEENS5_IJNS4_10UnderscoreESW_SW_EEEEENS4_13SM90_TMA_LOADENS4_14ComposedLayoutINS4_7SwizzleILi3ELi4ELi3EEENS4_18smem_ptr_flag_bitsILi16EEENSS_INS5_IJNSA_ILi8EEESE_EEENS5_IJSE_SB_EEEEEEEvNS4_8identityESZ_S19_vS1A_EENS_8epilogue10collective18CollectiveEpilogueINS1C_23Sm100TmaWarpSpecializedILi4ELi2ELi32ELb1ELb0EEEJSH_NS5_IJNSS_ISE_SB_EES1H_EEESI_SJ_SI_SJ_NS1C_6fusion15FusionCallbacksIS1G_NS1J_17LinearCombinationISI_fSI_fLNS_15FloatRoundStyleE2EEESH_S1I_JEEENS4_5SM1004TMEM4LOAD26SM100_TMEM_LOAD_16dp256b8xESZ_S19_NS4_17SM75_U32x4_LDSM_NENS4_14SM90_TMA_STOREES19_NS4_17SM90_U32x4_STSM_NENS4_39AutoVectorizingCopyWithAssumedAlignmentILi128EEEEEEvvEEEEvNT_6ParamsE --------------------------
	.section	.nv.info._ZN7cutlass13device_kernelINS_4gemm6kernel13GemmUniversalIN4cute5tupleIJiiiiEEENS1_10collective13CollectiveMmaINS1_35MainloopSm100TmaUmmaWarpSpecializedILi2ELi2ELi4ENS5_IJNS4_1CILi1EEESB_SB_EEEEENS5_IJNSA_ILi64EEENSA_ILi256EEENSA_ILi128EEEEEENS_6half_tENS5_IJlSB_lEEESI_SJ_NS4_8TiledMMAINS4_8MMA_AtomIJNS4_20SM100_MMA_F16BF16_SSISI_SI_fLi64ELi256ELNS4_4UMMA5MajorE0ELSO_0ELNSN_7ScaleInE0ELSP_0EEEEEENS4_6LayoutISC_NS5_IJNSA_ILi0EEEST_ST_EEEEENS5_IJNS4_10UnderscoreESW_SW_EEEEENS4_13SM90_TMA_LOADENS4_14ComposedLayoutINS4_7SwizzleILi3ELi4ELi3EEENS4_18smem_ptr_flag_bitsILi16EEENSS_INS5_IJNSA_ILi8EEESE_EEENS5_IJSE_SB_EEEEEEEvNS4_8identityESZ_S19_vS1A_EENS_8epilogue10collective18CollectiveEpilogueINS1C_23Sm100TmaWarpSpecializedILi4ELi2ELi32ELb1ELb0EEEJSH_NS5_IJNSS_ISE_SB_EES1H_EEESI_SJ_SI_SJ_NS1C_6fusion15FusionCallbacksIS1G_NS1J_17LinearCombinationISI_fSI_fLNS_15FloatRoundStyleE2EEESH_S1I_JEEENS4_5SM1004TMEM4LOAD26SM100_TMEM_LOAD_16dp256b8xESZ_S19_NS4_17SM75_U32x4_LDSM_NENS4_14SM90_TMA_STOREES19_NS4_17SM90_U32x4_STSM_NENS4_39AutoVectorizingCopyWithAssumedAlignmentILi128EEEEEEvvEEEEvNT_6ParamsE,"",@"SHT_CUDA_INFO"
	.sectionflags	@""
	.align	4


	//----- nvinfo : EIATTR_CUDA_API_VERSION
	.align		4
        /*0000*/ 	.byte	0x04, 0x37
        /*0002*/ 	.short	(.L_31 - .L_30)
.L_30:
        /*0004*/ 	.word	0x00000082


	//----- nvinfo : EIATTR_KPARAM_INFO
	.align		4
.L_31:
        /*0008*/ 	.byte	0x04, 0x17
        /*000a*/ 	.short	(.L_33 - .L_32)
.L_32:
        /*000c*/ 	.word	0x00000000
        /*0010*/ 	.short	0x0000
        /*0012*/ 	.short	0x0000
        /*0014*/ 	.byte	0x00, 0xf0, 0x01, 0x20


	//----- nvinfo : EIATTR_AT_ENTRY_FRAGMENTS
	.align		4
.L_33:
        /*0018*/ 	.byte	0x04, 0x4f
        /*001a*/ 	.short	(.L_35 - .L_34)


	//   ....[0]....
.L_34:
        /*001c*/ 	.word	0x00000006


	//----- nvinfo : EIATTR_RESERVED_SMEM_USED
	.align		4
.L_35:
        /*0020*/ 	.byte	0x01, 0x41
	.zero		2


	//----- nvinfo : EIATTR_SPARSE_MMA_MASK
	.align		4
        /*0024*/ 	.byte	0x03, 0x50
        /*0026*/ 	.short	0x0000


	//----- nvinfo : EIATTR_TCGEN05_1CTA_USED
	.align		4
        /*0028*/ 	.byte	0x01, 0x51
	.zero		2


	//----- nvinfo : EIATTR_MAXREG_COUNT
	.align		4
        /*002c*/ 	.byte	0x03, 0x1b
        /*002e*/ 	.short	0x00ff


	//----- nvinfo : EIATTR_NUM_BARRIERS
	.align		4
        /*0030*/ 	.byte	0x02, 0x4c
        /*0032*/ 	.byte	0x07
	.zero		1


	//----- nvinfo : EIATTR_EXTERNS
	.align		4
        /*0034*/ 	.byte	0x04, 0x0f
        /*0036*/ 	.short	(.L_37 - .L_36)


	//   ....[0]....
	.align		4
.L_36:
        /*0038*/ 	.word	index@(__assertfail)


	//----- nvinfo : EIATTR_MERCURY_ISA_VERSION
	.align		4
.L_37:
        /*003c*/ 	.byte	0x03, 0x5f
        /*003e*/ 	.short	0x0101


	//----- nvinfo : EIATTR_INT_WARP_WIDE_INSTR_OFFSETS
	.align		4
        /*0040*/ 	.byte	0x04, 0x31
        /*0042*/ 	.short	(.L_39 - .L_38)


	//   ....[0]....
.L_38:
        /*0044*/ 	.word	0x00001f00


	//   ....[1]....
        /*0048*/ 	.word	0x00003a40


	//   ....[2]....
        /*004c*/ 	.word	0x00003a70


	//   ....[3]....
        /*0050*/ 	.word	0x00003ac0


	//   ....[4]....
        /*0054*/ 	.word	0x000043e0


	//   ....[5]....
        /*0058*/ 	.word	0x00004440


	//   ....[6]....
        /*005c*/ 	.word	0x00004520


	//   ....[7]....
        /*0060*/ 	.word	0x00004590


	//   ....[8]....
        /*0064*/ 	.word	0x000046a0


	//   ....[9]....
        /*0068*/ 	.word	0x00004730


	//   ....[10]....
        /*006c*/ 	.word	0x00004900


	//   ....[11]....
        /*0070*/ 	.word	0x00004a60


	//----- nvinfo : EIATTR_COOP_GROUP_MASK_REGIDS
	.align		4
.L_39:
        /*0074*/ 	.byte	0x04, 0x29
        /*0076*/ 	.short	(.L_41 - .L_40)


	//   ....[0]....
.L_40:
        /*0078*/ 	.word	0xffffffff


	//   ....[1]....
        /*007c*/ 	.word	0xffffffff


	//   ....[2]....
        /*0080*/ 	.word	0xffffffff


	//   ....[3]....
        /*0084*/ 	.word	0xffffffff


	//   ....[4]....
        /*0088*/ 	.word	0xffffffff


	//   ....[5]....
        /*008c*/ 	.word	0xffffffff


	//   ....[6]....
        /*0090*/ 	.word	0xffffffff


	//   ....[7]....
        /*0094*/ 	.word	0xffffffff


	//   ....[8]....
        /*0098*/ 	.word	0xffffffff


	//   ....[9]....
        /*009c*/ 	.word	0xffffffff


	//   ....[10]....
        /*00a0*/ 	.word	0xffffffff


	//   ....[11]....
        /*00a4*/ 	.word	0xffffffff


	//   ....[12]....
        /*00a8*/ 	.word	0xffffffff


	//----- nvinfo : EIATTR_COOP_GROUP_INSTR_OFFSETS
	.align		4
.L_41:
        /*00ac*/ 	.byte	0x04, 0x28
        /*00ae*/ 	.short	(.L_43 - .L_42)


	//   ....[0]....
.L_42:
        /*00b0*/ 	.word	0x00000090


	//   ....[1]....
        /*00b4*/ 	.word	0x000004d0


	//   ....[2]....
        /*00b8*/ 	.word	0x00000600


	//   ....[3]....
        /*00bc*/ 	.word	0x000007a0


	//   ....[4]....
        /*00c0*/ 	.word	0x000008a0


	//   ....[5]....
        /*00c4*/ 	.word	0x00000a10


	//   ....[6]....
        /*00c8*/ 	.word	0x00000bb0


	//   ....[7]....
        /*00cc*/ 	.word	0x00001de0


	//   ....[8]....
        /*00d0*/ 	.word	0x00002aa0


	//   ....[9]....
        /*00d4*/ 	.word	0x00002cb0


	//   ....[10]....
        /*00d8*/ 	.word	0x00002ce0


	//   ....[11]....
        /*00dc*/ 	.word	0x00003930


	//   ....[12]....
        /*00e0*/ 	.word	0x00003b60


	//----- nvinfo : EIATTR_VRC_CTA_INIT_COUNT
	.align		4
.L_43:
        /*00e4*/ 	.byte	0x02, 0x4a
        /*00e6*/ 	.byte	0x80
	.zero		1


	//----- nvinfo : EIATTR_SYSCALL_OFFSETS
	.align		4
        /*00e8*/ 	.byte	0x04, 0x46
        /*00ea*/ 	.short	(.L_45 - .L_44)


	//   ....[0]....
.L_44:
        /*00ec*/ 	.word	0x00005510


	//   ....[1]....
        /*00f0*/ 	.word	0x00005600


	//   ....[2]....
        /*00f4*/ 	.word	0x00005e30


	//   ....[3]....
        /*00f8*/ 	.word	0x00006af0


	//   ....[4]....
        /*00fc*/ 	.word	0x00007750


	//   ....[5]....
        /*0100*/ 	.word	0x000083b0


	//----- nvinfo : EIATTR_MBARRIER_INSTR_OFFSETS
	.align		4
.L_45:
        /*0104*/ 	.byte	0x04, 0x39
        /*0106*/ 	.short	(.L_47 - .L_46)


	//   ....[0]....
.L_46:
        /*0108*/ 	.word	0x000005b0
        /*010c*/ 	.word	0x000000ff
        /*0110*/ 	.word	0x00000000
        /*0114*/ 	.short	0x0100
        /*0116*/ 	.byte	0x05
	.zero		1


	//   ....[1]....
        /*0118*/ 	.word	0x000005c0
        /*011c*/ 	.word	0x000000ff
        /*0120*/ 	.word	0x00000010
        /*0124*/ 	.short	0x0100
        /*0126*/ 	.byte	0x05
	.zero		1


	//   ....[2]....
        /*0128*/ 	.word	0x000005d0
        /*012c*/ 	.word	0x000000ff
        /*0130*/ 	.word	0x00000008
        /*0134*/ 	.short	0x0100
        /*0136*/ 	.byte	0x05
	.zero		1


	//   ....[3]....
        /*0138*/ 	.word	0x000005e0
        /*013c*/ 	.word	0x000000ff
        /*0140*/ 	.word	0x00000018
        /*0144*/ 	.short	0x0100
        /*0146*/ 	.byte	0x05
	.zero		1


	//   ....[4]....
        /*0148*/ 	.word	0x00000710
        /*014c*/ 	.word	0x000000ff
        /*0150*/ 	.word	0x00000020
        /*0154*/ 	.short	0x0100
        /*0156*/ 	.byte	0x07
	.zero		1


	//   ....[5]....
        /*0158*/ 	.word	0x00000720
        /*015c*/ 	.word	0x000000ff
        /*0160*/ 	.word	0x00000040
        /*0164*/ 	.short	0x0100
        /*0166*/ 	.byte	0x07
	.zero		1


	//   ....[6]....
        /*0168*/ 	.word	0x00000730
        /*016c*/ 	.word	0x000000ff
        /*0170*/ 	.word	0x00000028
        /*0174*/ 	.short	0x0100
        /*0176*/ 	.byte	0x07
	.zero		1


	//   ....[7]....
        /*0178*/ 	.word	0x00000740
        /*017c*/ 	.word	0x000000ff
        /*0180*/ 	.word	0x00000048
        /*0184*/ 	.short	0x0100
        /*0186*/ 	.byte	0x07
	.zero		1


	//   ....[8]....
        /*0188*/ 	.word	0x00000750
        /*018c*/ 	.word	0x000000ff
        /*0190*/ 	.word	0x00000030
        /*0194*/ 	.short	0x0100
        /*0196*/ 	.byte	0x07
	.zero		1


	//   ....[9]....
        /*0198*/ 	.word	0x00000760
        /*019c*/ 	.word	0x000000ff
        /*01a0*/ 	.word	0x00000050
        /*01a4*/ 	.short	0x0100
        /*01a6*/ 	.byte	0x07
	.zero		1


	//   ....[10]....
        /*01a8*/ 	.word	0x00000770
        /*01ac*/ 	.word	0x000000ff
        /*01b0*/ 	.word	0x00000038
        /*01b4*/ 	.short	0x0100
        /*01b6*/ 	.byte	0x07
	.zero		1


	//   ....[11]....
        /*01b8*/ 	.word	0x00000780
        /*01bc*/ 	.word	0x000000ff
        /*01c0*/ 	.word	0x00000058
        /*01c4*/ 	.short	0x0100
        /*01c6*/ 	.byte	0x07
	.zero		1


	//   ....[12]....
        /*01c8*/ 	.word	0x00000870
        /*01cc*/ 	.word	0x000000ff
        /*01d0*/ 	.word	0x00000060
        /*01d4*/ 	.short	0x0100
        /*01d6*/ 	.byte	0x05
	.zero		1


	//   ....[13]....
        /*01d8*/ 	.word	0x00000880
        /*01dc*/ 	.word	0x000000ff
        /*01e0*/ 	.word	0x00000068
        /*01e4*/ 	.short	0x0100
        /*01e6*/ 	.byte	0x05
	.zero		1


	//   ....[14]....
        /*01e8*/ 	.word	0x000009c0
        /*01ec*/ 	.word	0x000000ff
        /*01f0*/ 	.word	0x00000070
        /*01f4*/ 	.short	0x0100
        /*01f6*/ 	.byte	0x05
	.zero		1


	//   ....[15]....
        /*01f8*/ 	.word	0x000009d0
        /*01fc*/ 	.word	0x000000ff
        /*0200*/ 	.word	0x00000080
        /*0204*/ 	.short	0x0100
        /*0206*/ 	.byte	0x05
	.zero		1


	//   ....[16]....
        /*0208*/ 	.word	0x000009e0
        /*020c*/ 	.word	0x000000ff
        /*0210*/ 	.word	0x00000078
        /*0214*/ 	.short	0x0100
        /*0216*/ 	.byte	0x05
	.zero		1


	//   ....[17]....
        /*0218*/ 	.word	0x000009f0
        /*021c*/ 	.word	0x000000ff
        /*0220*/ 	.word	0x00000088
        /*0224*/ 	.short	0x0100
        /*0226*/ 	.byte	0x05
	.zero		1


	//   ....[18]....
        /*0228*/ 	.word	0x00000b20
        /*022c*/ 	.word	0x000000ff
        /*0230*/ 	.word	0x00000090
        /*0234*/ 	.short	0x0100
        /*0236*/ 	.byte	0x07
	.zero		1


	//   ....[19]....
        /*0238*/ 	.word	0x00000b30
        /*023c*/ 	.word	0x000000ff
        /*0240*/ 	.word	0x000000b0
        /*0244*/ 	.short	0x0100
        /*0246*/ 	.byte	0x07
	.zero		1


	//   ....[20]....
        /*0248*/ 	.word	0x00000b40
        /*024c*/ 	.word	0x000000ff
        /*0250*/ 	.word	0x00000098
        /*0254*/ 	.short	0x0100
        /*0256*/ 	.byte	0x07
	.zero		1


	//   ....[21]....
        /*0258*/ 	.word	0x00000b50
        /*025c*/ 	.word	0x000000ff
        /*0260*/ 	.word	0x000000b8
        /*0264*/ 	.short	0x0100
        /*0266*/ 	.byte	0x07
	.zero		1


	//   ....[22]....
        /*0268*/ 	.word	0x00000b60
        /*026c*/ 	.word	0x000000ff
        /*0270*/ 	.word	0x000000a0
        /*0274*/ 	.short	0x0100
        /*0276*/ 	.byte	0x07
	.zero		1


	//   ....[23]....
        /*0278*/ 	.word	0x00000b70
        /*027c*/ 	.word	0x000000ff
        /*0280*/ 	.word	0x000000c0
        /*0284*/ 	.short	0x0100
        /*0286*/ 	.byte	0x07
	.zero		1


	//   ....[24]....
        /*0288*/ 	.word	0x00000b80
        /*028c*/ 	.word	0x000000ff
        /*0290*/ 	.word	0x000000a8
        /*0294*/ 	.short	0x0100
        /*0296*/ 	.byte	0x07
	.zero		1


	//   ....[25]....
        /*0298*/ 	.word	0x00000b90
        /*029c*/ 	.word	0x000000ff
        /*02a0*/ 	.word	0x000000c8
        /*02a4*/ 	.short	0x0100
        /*02a6*/ 	.byte	0x07
	.zero		1


	//   ....[26]....
        /*02a8*/ 	.word	0x00000c80
        /*02ac*/ 	.word	0x000000ff
        /*02b0*/ 	.word	0x000000d0
        /*02b4*/ 	.short	0x0100
        /*02b6*/ 	.byte	0x05
	.zero		1


	//   ....[27]....
        /*02b8*/ 	.word	0x00000c90
        /*02bc*/ 	.word	0x000000ff
        /*02c0*/ 	.word	0x000000e0
        /*02c4*/ 	.short	0x0100
        /*02c6*/ 	.byte	0x05
	.zero		1


	//   ....[28]....
        /*02c8*/ 	.word	0x00000ca0
        /*02cc*/ 	.word	0x000000ff
        /*02d0*/ 	.word	0x000000d8
        /*02d4*/ 	.short	0x0100
        /*02d6*/ 	.byte	0x05
	.zero		1


	//   ....[29]....
        /*02d8*/ 	.word	0x00000cb0
        /*02dc*/ 	.word	0x000000ff
        /*02e0*/ 	.word	0x000000e8
        /*02e4*/ 	.short	0x0100
        /*02e6*/ 	.byte	0x05
	.zero		1


	//   ....[30]....
        /*02e8*/ 	.word	0x00001580
        /*02ec*/ 	.word	0x00000002
        /*02f0*/ 	.word	0x000000e0
        /*02f4*/ 	.short	0x010a
        /*02f6*/ 	.byte	0xff
	.zero		1


	//   ....[31]....
        /*02f8*/ 	.word	0x000015b0
        /*02fc*/ 	.word	0x00000002
        /*0300*/ 	.word	0x000000d0
        /*0304*/ 	.short	0x0101
        /*0306*/ 	.byte	0xff
	.zero		1


	//   ....[32]....
        /*0308*/ 	.word	0x00001680
        /*030c*/ 	.word	0x000000ff
        /*0310*/ 	.word	0x00000010
        /*0314*/ 	.short	0x010a
        /*0316*/ 	.byte	0x08
	.zero		1


	//   ....[33]....
        /*0318*/ 	.word	0x00001720
        /*031c*/ 	.word	0x000000ff
        /*0320*/ 	.word	0x00000010
        /*0324*/ 	.short	0x010a
        /*0326*/ 	.byte	0x21
	.zero		1


	//   ....[34]....
        /*0328*/ 	.word	0x00001870
        /*032c*/ 	.word	0x000000ff
        /*0330*/ 	.word	0x00000010
        /*0334*/ 	.short	0x010a
        /*0336*/ 	.byte	0x08
	.zero		1


	//   ....[35]....
        /*0338*/ 	.word	0x00001a40
        /*033c*/ 	.word	0x000000ff
        /*0340*/ 	.word	0x00000068
        /*0344*/ 	.short	0x0101
        /*0346*/ 	.byte	0x04
	.zero		1


	//   ....[36]....
        /*0348*/ 	.word	0x00001a60
        /*034c*/ 	.word	0x000000ff
        /*0350*/ 	.word	0x00000010
        /*0354*/ 	.short	0x010a
        /*0356*/ 	.byte	0x08
	.zero		1


	//   ....[37]....
        /*0358*/ 	.word	0x00001ae0
        /*035c*/ 	.word	0x000000ff
        /*0360*/ 	.word	0x00000010
        /*0364*/ 	.short	0x010a
        /*0366*/ 	.byte	0x21
	.zero		1


	//   ....[38]....
        /*0368*/ 	.word	0x00001c30
        /*036c*/ 	.word	0x000000ff
        /*0370*/ 	.word	0x00000010
        /*0374*/ 	.short	0x010a
        /*0376*/ 	.byte	0x08
	.zero		1


	//   ....[39]....
        /*0378*/ 	.word	0x00001e10
        /*037c*/ 	.word	0x00000002
        /*0380*/ 	.word	0x00000070
        /*0384*/ 	.short	0x010a
        /*0386*/ 	.byte	0xff
	.zero		1


	//   ....[40]....
        /*0388*/ 	.word	0x00001ed0
        /*038c*/ 	.word	0x00000002
        /*0390*/ 	.word	0x00000000
        /*0394*/ 	.short	0x0101
        /*0396*/ 	.byte	0xff
	.zero		1


	//   ....[41]....
        /*0398*/ 	.word	0x00002430
        /*039c*/ 	.word	0x000000ff
        /*03a0*/ 	.word	0x00000000
        /*03a4*/ 	.short	0x010a
        /*03a6*/ 	.byte	0x04
	.zero		1


	//   ....[42]....
        /*03a8*/ 	.word	0x000024d0
        /*03ac*/ 	.word	0x00000000
        /*03b0*/ 	.word	0x00000000
        /*03b4*/ 	.short	0x010a
        /*03b6*/ 	.byte	0xff
	.zero		1


	//   ....[43]....
        /*03b8*/ 	.word	0x000025f0
        /*03bc*/ 	.word	0x00000000
        /*03c0*/ 	.word	0x000000d0
        /*03c4*/ 	.short	0x010a
        /*03c6*/ 	.byte	0xff
	.zero		1


	//   ....[44]....
        /*03c8*/ 	.word	0x00002660
        /*03cc*/ 	.word	0x00000000
        /*03d0*/ 	.word	0x00000000
        /*03d4*/ 	.short	0x0101
        /*03d6*/ 	.byte	0xff
	.zero		1


	//   ....[45]....
        /*03d8*/ 	.word	0x00002680
        /*03dc*/ 	.word	0x000000ff
        /*03e0*/ 	.word	0x00000080
        /*03e4*/ 	.short	0x010a
        /*03e6*/ 	.byte	0x05
	.zero		1


	//   ....[46]....
        /*03e8*/ 	.word	0x000027a0
        /*03ec*/ 	.word	0x00000000
        /*03f0*/ 	.word	0x00000070
        /*03f4*/ 	.short	0x010a
        /*03f6*/ 	.byte	0xff
	.zero		1


	//   ....[47]....
        /*03f8*/ 	.word	0x000028a0
        /*03fc*/ 	.word	0x00000000
        /*0400*/ 	.word	0x00000000
        /*0404*/ 	.short	0x0101
        /*0406*/ 	.byte	0xff
	.zero		1


	//   ....[48]....
        /*0408*/ 	.word	0x00002930
        /*040c*/ 	.word	0x000000ff
        /*0410*/ 	.word	0x00000080
        /*0414*/ 	.short	0x0106
        /*0416*/ 	.byte	0x05
	.zero		1


	//   ....[49]....
        /*0418*/ 	.word	0x00002950
        /*041c*/ 	.word	0x000000ff
        /*0420*/ 	.word	0x00000080
        /*0424*/ 	.short	0x010a
        /*0426*/ 	.byte	0x05
	.zero		1


	//   ....[50]....
        /*0428*/ 	.word	0x000029e0
        /*042c*/ 	.word	0x000000ff
        /*0430*/ 	.word	0x00000080
        /*0434*/ 	.short	0x0106
        /*0436*/ 	.byte	0x04
	.zero		1


	//   ....[51]....
        /*0438*/ 	.word	0x00002a20
        /*043c*/ 	.word	0x00000000
        /*0440*/ 	.word	0x00000080
        /*0444*/ 	.short	0x010a
        /*0446*/ 	.byte	0xff
	.zero		1


	//   ....[52]....
        /*0448*/ 	.word	0x00002fe0
        /*044c*/ 	.word	0x00000000
        /*0450*/ 	.word	0x00000070
        /*0454*/ 	.short	0x010a
        /*0456*/ 	.byte	0xff
	.zero		1


	//   ....[53]....
        /*0458*/ 	.word	0x000030f0
        /*045c*/ 	.word	0x00000003
        /*0460*/ 	.word	0x00000000
        /*0464*/ 	.short	0x0101
        /*0466*/ 	.byte	0xff
	.zero		1


	//   ....[54]....
        /*0468*/ 	.word	0x00003100
        /*046c*/ 	.word	0x000000ff
        /*0470*/ 	.word	0x00000000
        /*0474*/ 	.short	0x010a
        /*0476*/ 	.byte	0x07
	.zero		1


	//   ....[55]....
        /*0478*/ 	.word	0x00003180
        /*047c*/ 	.word	0x000000ff
        /*0480*/ 	.word	0x000000b0
        /*0484*/ 	.short	0x010a
        /*0486*/ 	.byte	0x06
	.zero		1


	//   ....[56]....
        /*0488*/ 	.word	0x00003250
        /*048c*/ 	.word	0x000000ff
        /*0490*/ 	.word	0x00000000
        /*0494*/ 	.short	0x010a
        /*0496*/ 	.byte	0x0b
	.zero		1


	//   ....[57]....
        /*0498*/ 	.word	0x00003380
        /*049c*/ 	.word	0x000000ff
        /*04a0*/ 	.word	0x00000000
        /*04a4*/ 	.short	0x010a
        /*04a6*/ 	.byte	0x22
	.zero		1


	//   ....[58]....
        /*04a8*/ 	.word	0x00003760
        /*04ac*/ 	.word	0x000000ff
        /*04b0*/ 	.word	0x00000000
        /*04b4*/ 	.short	0x010a
        /*04b6*/ 	.byte	0x06
	.zero		1


	//   ....[59]....
        /*04b8*/ 	.word	0x000037f0
        /*04bc*/ 	.word	0x000000ff
        /*04c0*/ 	.word	0x00000000
        /*04c4*/ 	.short	0x010a
        /*04c6*/ 	.byte	0x06
	.zero		1


	//   ....[60]....
        /*04c8*/ 	.word	0x00003880
        /*04cc*/ 	.word	0x000000ff
        /*04d0*/ 	.word	0x00000000
        /*04d4*/ 	.short	0x010a
        /*04d6*/ 	.byte	0x06
	.zero		1


	//   ....[61]....
        /*04d8*/ 	.word	0x00003910
        /*04dc*/ 	.word	0x000000ff
        /*04e0*/ 	.word	0x00000000
        /*04e4*/ 	.short	0x010a
        /*04e6*/ 	.byte	0x07
	.zero		1


	//   ....[62]....
        /*04e8*/ 	.word	0x00003d90
        /*04ec*/ 	.word	0x00000000
        /*04f0*/ 	.word	0x00000070
        /*04f4*/ 	.short	0x010a
        /*04f6*/ 	.byte	0xff
	.zero		1


	//   ....[63]....
        /*04f8*/ 	.word	0x00003e50
        /*04fc*/ 	.word	0x00000000
        /*0500*/ 	.word	0x00000000
        /*0504*/ 	.short	0x0101
        /*0506*/ 	.byte	0xff
	.zero		1


	//   ....[64]....
        /*0508*/ 	.word	0x00004170
        /*050c*/ 	.word	0x000000ff
        /*0510*/ 	.word	0x00000068
        /*0514*/ 	.short	0x010a
        /*0516*/ 	.byte	0x07
	.zero		1


	//   ....[65]....
        /*0518*/ 	.word	0x00004360
        /*051c*/ 	.word	0x000000ff
        /*0520*/ 	.word	0x00000040
        /*0524*/ 	.short	0x010a
        /*0526*/ 	.byte	0x07
	.zero		1


	//   ....[66]....
        /*0528*/ 	.word	0x000044d0
        /*052c*/ 	.word	0x000000ff
        /*0530*/ 	.word	0x00000020
        /*0534*/ 	.short	0x010b
        /*0536*/ 	.byte	0x07
	.zero		1


	//   ....[67]....
        /*0538*/ 	.word	0x000044e0
        /*053c*/ 	.word	0x000000ff
        /*0540*/ 	.word	0x00000000
        /*0544*/ 	.short	0x0101
        /*0546*/ 	.byte	0x08
	.zero		1


	//   ....[68]....
        /*0548*/ 	.word	0x000044f0
        /*054c*/ 	.word	0x000000ff
        /*0550*/ 	.word	0x00000048
        /*0554*/ 	.short	0x010a
        /*0556*/ 	.byte	0x07
	.zero		1


	//   ....[69]....
        /*0558*/ 	.word	0x00004640
        /*055c*/ 	.word	0x000000ff
        /*0560*/ 	.word	0x00000028
        /*0564*/ 	.short	0x010b
        /*0566*/ 	.byte	0x07
	.zero		1


	//   ....[70]....
        /*0568*/ 	.word	0x00004650
        /*056c*/ 	.word	0x000000ff
        /*0570*/ 	.word	0x00000000
        /*0574*/ 	.short	0x0101
        /*0576*/ 	.byte	0x08
	.zero		1


	//   ....[71]....
        /*0578*/ 	.word	0x00004660
        /*057c*/ 	.word	0x000000ff
        /*0580*/ 	.word	0x00000050
        /*0584*/ 	.short	0x010a
        /*0586*/ 	.byte	0x07
	.zero		1


	//   ....[72]....
        /*0588*/ 	.word	0x000047e0
        /*058c*/ 	.word	0x000000ff
        /*0590*/ 	.word	0x00000030
        /*0594*/ 	.short	0x010b
        /*0596*/ 	.byte	0x07
	.zero		1


	//   ....[73]....
        /*0598*/ 	.word	0x00004820
        /*059c*/ 	.word	0x000000ff
        /*05a0*/ 	.word	0x00000000
        /*05a4*/ 	.short	0x0101
        /*05a6*/ 	.byte	0x08
	.zero		1


	//   ....[74]....
        /*05a8*/ 	.word	0x00004860
        /*05ac*/ 	.word	0x000000ff
        /*05b0*/ 	.word	0x00000058
        /*05b4*/ 	.short	0x010a
        /*05b6*/ 	.byte	0x07
	.zero		1


	//   ....[75]....
        /*05b8*/ 	.word	0x00004aa0
        /*05bc*/ 	.word	0x000000ff
        /*05c0*/ 	.word	0x00000038
        /*05c4*/ 	.short	0x010b
        /*05c6*/ 	.byte	0x07
	.zero		1


	//   ....[76]....
        /*05c8*/ 	.word	0x00004ac0
        /*05cc*/ 	.word	0x000000ff
        /*05d0*/ 	.word	0x00000000
        /*05d4*/ 	.short	0x0101
        /*05d6*/ 	.byte	0x0d
	.zero		1


	//   ....[77]....
        /*05d8*/ 	.word	0x00004af0
        /*05dc*/ 	.word	0x000000ff
        /*05e0*/ 	.word	0x00000040
        /*05e4*/ 	.short	0x010a
        /*05e6*/ 	.byte	0x07
	.zero		1


	//   ....[78]....
        /*05e8*/ 	.word	0x00004b10
        /*05ec*/ 	.word	0x000000ff
        /*05f0*/ 	.word	0x00000048
        /*05f4*/ 	.short	0x010a
        /*05f6*/ 	.byte	0x07
	.zero		1


	//   ....[79]....
        /*05f8*/ 	.word	0x00004b30
        /*05fc*/ 	.word	0x000000ff
        /*0600*/ 	.word	0x00000050
        /*0604*/ 	.short	0x010a
        /*0606*/ 	.byte	0x07
	.zero		1


	//   ....[80]....
        /*0608*/ 	.word	0x00004b70
        /*060c*/ 	.word	0x00000000
        /*0610*/ 	.word	0x00000058
        /*0614*/ 	.short	0x010a
        /*0616*/ 	.byte	0xff
	.zero		1


	//   ....[81]....
        /*0618*/ 	.word	0x00004ed0
        /*061c*/ 	.word	0x00000000
        /*0620*/ 	.word	0x00000070
        /*0624*/ 	.short	0x010a
        /*0626*/ 	.byte	0xff
	.zero		1


	//   ....[82]....
        /*0628*/ 	.word	0x00004fe0
        /*062c*/ 	.word	0x00000000
        /*0630*/ 	.word	0x00000000
        /*0634*/ 	.short	0x0101
        /*0636*/ 	.byte	0xff
	.zero		1


	//   ....[83]....
        /*0638*/ 	.word	0x00005a60
        /*063c*/ 	.word	0x000000ff
        /*0640*/ 	.word	0x00000020
        /*0644*/ 	.short	0x010a
        /*0646*/ 	.byte	0x30
	.zero		1


	//   ....[84]....
        /*0648*/ 	.word	0x00005aa0
        /*064c*/ 	.word	0x00000040
        /*0650*/ 	.word	0x00000090
        /*0654*/ 	.short	0x010a
        /*0656*/ 	.byte	0xff
	.zero		1


	//   ....[85]....
        /*0658*/ 	.word	0x00005c10
        /*065c*/ 	.word	0x000000ff
        /*0660*/ 	.word	0x00000020
        /*0664*/ 	.short	0x010a
        /*0666*/ 	.byte	0x30
	.zero		1


	//   ....[86]....
        /*0668*/ 	.word	0x00005d10
        /*066c*/ 	.word	0x00000040
        /*0670*/ 	.word	0x00000090
        /*0674*/ 	.short	0x010a
        /*0676*/ 	.byte	0xff
	.zero		1


	//   ....[87]....
        /*0678*/ 	.word	0x00006810
        /*067c*/ 	.word	0x00000000
        /*0680*/ 	.word	0x00000000
        /*0684*/ 	.short	0x0101
        /*0686*/ 	.byte	0xff
	.zero		1


	//   ....[88]....
        /*0688*/ 	.word	0x00006820
        /*068c*/ 	.word	0x00000002
        /*0690*/ 	.word	0x00000020
        /*0694*/ 	.short	0x010a
        /*0696*/ 	.byte	0xff
	.zero		1


	//   ....[89]....
        /*0698*/ 	.word	0x000068f0
        /*069c*/ 	.word	0x00000002
        /*06a0*/ 	.word	0x00000020
        /*06a4*/ 	.short	0x010a
        /*06a6*/ 	.byte	0xff
	.zero		1


	//   ....[90]....
        /*06a8*/ 	.word	0x00007470
        /*06ac*/ 	.word	0x0000004a
        /*06b0*/ 	.word	0x00000000
        /*06b4*/ 	.short	0x0101
        /*06b6*/ 	.byte	0xff
	.zero		1


	//   ....[91]....
        /*06b8*/ 	.word	0x00007490
        /*06bc*/ 	.word	0x00000000
        /*06c0*/ 	.word	0x00000020
        /*06c4*/ 	.short	0x010a
        /*06c6*/ 	.byte	0xff
	.zero		1


	//   ....[92]....
        /*06c8*/ 	.word	0x00007550
        /*06cc*/ 	.word	0x00000000
        /*06d0*/ 	.word	0x00000020
        /*06d4*/ 	.short	0x010a
        /*06d6*/ 	.byte	0xff
	.zero		1


	//   ....[93]....
        /*06d8*/ 	.word	0x000080d0
        /*06dc*/ 	.word	0x0000004a
        /*06e0*/ 	.word	0x00000000
        /*06e4*/ 	.short	0x0101
        /*06e6*/ 	.byte	0xff
	.zero		1


	//   ....[94]....
        /*06e8*/ 	.word	0x000080f0
        /*06ec*/ 	.word	0x00000002
        /*06f0*/ 	.word	0x00000020
        /*06f4*/ 	.short	0x010a
        /*06f6*/ 	.byte	0xff
	.zero		1


	//   ....[95]....
        /*06f8*/ 	.word	0x000081b0
        /*06fc*/ 	.word	0x00000002
        /*0700*/ 	.word	0x00000020
        /*0704*/ 	.short	0x010a
        /*0706*/ 	.byte	0xff
	.zero		1


	//   ....[96]....
        /*0708*/ 	.word	0x00008510
        /*070c*/ 	.word	0x000000ff
        /*0710*/ 	.word	0x00000000
        /*0714*/ 	.short	0x0101
        /*0716*/ 	.byte	0x05
	.zero		1


	//   ....[97]....
        /*0718*/ 	.word	0x00008d90
        /*071c*/ 	.word	0x00000000
        /*0720*/ 	.word	0x00000000
        /*0724*/ 	.short	0x0101
        /*0726*/ 	.byte	0xff
	.zero		1


	//   ....[98]....
        /*0728*/ 	.word	0x00009000
        /*072c*/ 	.word	0x000000ff
        /*0730*/ 	.word	0x00000000
        /*0734*/ 	.short	0x0101
        /*0736*/ 	.byte	0x04
	.zero		1


	//   ....[99]....
        /*0738*/ 	.word	0x00009020
        /*073c*/ 	.word	0x00000002
        /*0740*/ 	.word	0x000000e0
        /*0744*/ 	.short	0x010a
        /*0746*/ 	.byte	0xff
	.zero		1


	//   ....[100]....
        /*0748*/ 	.word	0x00009080
        /*074c*/ 	.word	0x00000002
        /*0750*/ 	.word	0x00000010
        /*0754*/ 	.short	0x010a
        /*0756*/ 	.byte	0xff
	.zero		1


	//   ....[101]....
        /*0758*/ 	.word	0x000090e0
        /*075c*/ 	.word	0x00000002
        /*0760*/ 	.word	0x00000010
        /*0764*/ 	.short	0x010a
        /*0766*/ 	.byte	0xff
	.zero		1


	//   ....[102]....
        /*0768*/ 	.word	0x00009130
        /*076c*/ 	.word	0x00000002
        /*0770*/ 	.word	0x00000070
        /*0774*/ 	.short	0x010a
        /*0776*/ 	.byte	0xff
	.zero		1


	//   ....[103]....
        /*0778*/ 	.word	0x00009190
        /*077c*/ 	.word	0x00000000
        /*0780*/ 	.word	0x00000000
        /*0784*/ 	.short	0x010a
        /*0786*/ 	.byte	0xff
	.zero		1


	//   ....[104]....
        /*0788*/ 	.word	0x000091e0
        /*078c*/ 	.word	0x00000000
        /*0790*/ 	.word	0x000000d0
        /*0794*/ 	.short	0x010a
        /*0796*/ 	.byte	0xff
	.zero		1


	//   ....[105]....
        /*0798*/ 	.word	0x00009240
        /*079c*/ 	.word	0x00000000
        /*07a0*/ 	.word	0x00000080
        /*07a4*/ 	.short	0x010a
        /*07a6*/ 	.byte	0xff
	.zero		1


	//   ....[106]....
        /*07a8*/ 	.word	0x00009290
        /*07ac*/ 	.word	0x00000000
        /*07b0*/ 	.word	0x00000070
        /*07b4*/ 	.short	0x010a
        /*07b6*/ 	.byte	0xff
	.zero		1


	//   ....[107]....
        /*07b8*/ 	.word	0x000092f0
        /*07bc*/ 	.word	0x00000000
        /*07c0*/ 	.word	0x00000080
        /*07c4*/ 	.short	0x010a
        /*07c6*/ 	.byte	0xff
	.zero		1


	//   ....[108]....
        /*07c8*/ 	.word	0x00009340
        /*07cc*/ 	.word	0x00000000
        /*07d0*/ 	.word	0x00000070
        /*07d4*/ 	.short	0x010a
        /*07d6*/ 	.byte	0xff
	.zero		1


	//   ....[109]....
        /*07d8*/ 	.word	0x000093a0
        /*07dc*/ 	.word	0x00000002
        /*07e0*/ 	.word	0x000000b0
        /*07e4*/ 	.short	0x010a
        /*07e6*/ 	.byte	0xff
	.zero		1


	//   ....[110]....
        /*07e8*/ 	.word	0x00009400
        /*07ec*/ 	.word	0x00000000
        /*07f0*/ 	.word	0x00000000
        /*07f4*/ 	.short	0x010a
        /*07f6*/ 	.byte	0xff
	.zero		1


	//   ....[111]....
        /*07f8*/ 	.word	0x00009460
        /*07fc*/ 	.word	0x00000000
        /*0800*/ 	.word	0x00000000
        /*0804*/ 	.short	0x010a
        /*0806*/ 	.byte	0xff
	.zero		1


	//   ....[112]....
        /*0808*/ 	.word	0x000094c0
        /*080c*/ 	.word	0x00000000
        /*0810*/ 	.word	0x00000000
        /*0814*/ 	.short	0x010a
        /*0816*/ 	.byte	0xff
	.zero		1


	//   ....[113]....
        /*0818*/ 	.word	0x00009520
        /*081c*/ 	.word	0x00000000
        /*0820*/ 	.word	0x00000000
        /*0824*/ 	.short	0x010a
        /*0826*/ 	.byte	0xff
	.zero		1


	//   ....[114]....
        /*0828*/ 	.word	0x00009580
        /*082c*/ 	.word	0x00000000
        /*0830*/ 	.word	0x00000000
        /*0834*/ 	.short	0x010a
        /*0836*/ 	.byte	0xff
	.zero		1


	//   ....[115]....
        /*0838*/ 	.word	0x000095d0
        /*083c*/ 	.word	0x00000000
        /*0840*/ 	.word	0x00000070
        /*0844*/ 	.short	0x010a
        /*0846*/ 	.byte	0xff
	.zero		1


	//   ....[116]....
        /*0848*/ 	.word	0x00009630
        /*084c*/ 	.word	0x00000000
        /*0850*/ 	.word	0x00000068
        /*0854*/ 	.short	0x010a
        /*0856*/ 	.byte	0xff
	.zero		1


	//   ....[117]....
        /*0858*/ 	.word	0x00009690
        /*085c*/ 	.word	0x00000000
        /*0860*/ 	.word	0x00000040
        /*0864*/ 	.short	0x010a
        /*0866*/ 	.byte	0xff
	.zero		1


	//   ....[118]....
        /*0868*/ 	.word	0x000096f0
        /*086c*/ 	.word	0x00000000
        /*0870*/ 	.word	0x00000048
        /*0874*/ 	.short	0x010a
        /*0876*/ 	.byte	0xff
	.zero		1


	//   ....[119]....
        /*0878*/ 	.word	0x00009750
        /*087c*/ 	.word	0x00000000
        /*0880*/ 	.word	0x00000050
        /*0884*/ 	.short	0x010a
        /*0886*/ 	.byte	0xff
	.zero		1


	//   ....[120]....
        /*0888*/ 	.word	0x000097b0
        /*088c*/ 	.word	0x00000000
        /*0890*/ 	.word	0x00000058
        /*0894*/ 	.short	0x010a
        /*0896*/ 	.byte	0xff
	.zero		1


	//   ....[121]....
        /*0898*/ 	.word	0x00009810
        /*089c*/ 	.word	0x00000000
        /*08a0*/ 	.word	0x00000040
        /*08a4*/ 	.short	0x010a
        /*08a6*/ 	.byte	0xff
	.zero		1


	//   ....[122]....
        /*08a8*/ 	.word	0x00009870
        /*08ac*/ 	.word	0x00000000
        /*08b0*/ 	.word	0x00000048
        /*08b4*/ 	.short	0x010a
        /*08b6*/ 	.byte	0xff
	.zero		1


	//   ....[123]....
        /*08b8*/ 	.word	0x000098d0
        /*08bc*/ 	.word	0x00000000
        /*08c0*/ 	.word	0x00000050
        /*08c4*/ 	.short	0x010a
        /*08c6*/ 	.byte	0xff
	.zero		1


	//   ....[124]....
        /*08c8*/ 	.word	0x00009920
        /*08cc*/ 	.word	0x00000000
        /*08d0*/ 	.word	0x00000070
        /*08d4*/ 	.short	0x010a
        /*08d6*/ 	.byte	0xff
	.zero		1


	//   ....[125]....
        /*08d8*/ 	.word	0x00009980
        /*08dc*/ 	.word	0x00000000
        /*08e0*/ 	.word	0x00000020
        /*08e4*/ 	.short	0x010a
        /*08e6*/ 	.byte	0xff
	.zero		1


	//   ....[126]....
        /*08e8*/ 	.word	0x000099d0
        /*08ec*/ 	.word	0x00000040
        /*08f0*/ 	.word	0x00000090
        /*08f4*/ 	.short	0x010a
        /*08f6*/ 	.byte	0xff
	.zero		1


	//   ....[127]....
        /*08f8*/ 	.word	0x00009a20
        /*08fc*/ 	.word	0x00000002
        /*0900*/ 	.word	0x00000020
        /*0904*/ 	.short	0x010a
        /*0906*/ 	.byte	0xff
	.zero		1


	//   ....[128]....
        /*0908*/ 	.word	0x00009a70
        /*090c*/ 	.word	0x00000000
        /*0910*/ 	.word	0x00000020
        /*0914*/ 	.short	0x010a
        /*0916*/ 	.byte	0xff
	.zero		1


	//   ....[129]....
        /*0918*/ 	.word	0x00009ac0
        /*091c*/ 	.word	0x00000002
        /*0920*/ 	.word	0x00000020
        /*0924*/ 	.short	0x010a
        /*0926*/ 	.byte	0xff
	.zero		1


	//----- nvinfo : EIATTR_NUM_MBARRIERS
	.align		4
.L_47:
        /*0928*/ 	.byte	0x03, 0x38
        /*092a*/ 	.short	0x001e


	//----- nvinfo : EIATTR_EXIT_INSTR_OFFSETS
	.align		4
        /*092c*/ 	.byte	0x04, 0x1c
        /*092e*/ 	.short	(.L_49 - .L_48)


	//   ....[0]....
.L_48:
        /*0930*/ 	.word	0x00002500


	//   ....[1]....
        /*0934*/ 	.word	0x000029f0


	//   ....[2]....
        /*0938*/ 	.word	0x00002a50


	//   ....[3]....
        /*093c*/ 	.word	0x00003b70


	//   ....[4]....
        /*0940*/ 	.word	0x00004ba0


	//   ....[5]....
        /*0944*/ 	.word	0x00004be0


	//   ....[6]....
        /*0948*/ 	.word	0x00008ef0


	//   ....[7]....
        /*094c*/ 	.word	0x00008f70


	//   ....[8]....
        /*0950*/ 	.word	0x00008fa0


	//   ....[9]....
        /*0954*/ 	.word	0x00009010


	//----- nvinfo : EIATTR_MAX_THREADS
	.align		4
.L_49:
        /*0958*/ 	.byte	0x04, 0x05
        /*095a*/ 	.short	(.L_51 - .L_50)
.L_50:
        /*095c*/ 	.word	0x00000100
        /*0960*/ 	.word	0x00000001
        /*0964*/ 	.word	0x00000001


	//----- nvinfo : EIATTR_CRS_STACK_SIZE
	.align		4
.L_51:
        /*0968*/ 	.byte	0x04, 0x1e
        /*096a*/ 	.short	(.L_53 - .L_52)
.L_52:
        /*096c*/ 	.word	0x00000000


	//----- nvinfo : EIATTR_CBANK_PARAM_SIZE
	.align		4
.L_53:
        /*0970*/ 	.byte	0x03, 0x19
        /*0972*/ 	.short	0x0800


	//----- nvinfo : EIATTR_PARAM_CBANK
	.align		4
        /*0974*/ 	.byte	0x04, 0x0a
        /*0976*/ 	.short	(.L_55 - .L_54)
	.align		4
.L_54:
        /*0978*/ 	.word	index@(.nv.constant0._ZN7cutlass13device_kernelINS_4gemm6kernel13GemmUniversalIN4cute5tupleIJiiiiEEENS1_10collective13CollectiveMmaINS1_35MainloopSm100TmaUmmaWarpSpecializedILi2ELi2ELi4ENS5_IJNS4_1CILi1EEESB_SB_EEEEENS5_IJNSA_ILi64EEENSA_ILi256EEENSA_ILi128EEEEEENS_6half_tENS5_IJlSB_lEEESI_SJ_NS4_8TiledMMAINS4_8MMA_AtomIJNS4_20SM100_MMA_F16BF16_SSISI_SI_fLi64ELi256ELNS4_4UMMA5MajorE0ELSO_0ELNSN_7ScaleInE0ELSP_0EEEEEENS4_6LayoutISC_NS5_IJNSA_ILi0EEEST_ST_EEEEENS5_IJNS4_10UnderscoreESW_SW_EEEEENS4_13SM90_TMA_LOADENS4_14ComposedLayoutINS4_7SwizzleILi3ELi4ELi3EEENS4_18smem_ptr_flag_bitsILi16EEENSS_INS5_IJNSA_ILi8EEESE_EEENS5_IJSE_SB_EEEEEEEvNS4_8identityESZ_S19_vS1A_EENS_8epilogue10collective18CollectiveEpilogueINS1C_23Sm100TmaWarpSpecializedILi4ELi2ELi32ELb1ELb0EEEJSH_NS5_IJNSS_ISE_SB_EES1H_EEESI_SJ_SI_SJ_NS1C_6fusion15FusionCallbacksIS1G_NS1J_17LinearCombinationISI_fSI_fLNS_15FloatRoundStyleE2EEESH_S1I_JEEENS4_5SM1004TMEM4LOAD26SM100_TMEM_LOAD_16dp256b8xESZ_S19_NS4_17SM75_U32x4_LDSM_NENS4_14SM90_TMA_STOREES19_NS4_17SM90_U32x4_STSM_NENS4_39AutoVectorizingCopyWithAssumedAlignmentILi128EEEEEEvvEEEEvNT_6ParamsE)
        /*097c*/ 	.short	0x0380
        /*097e*/ 	.short	0x0800


	//----- nvinfo : EIATTR_SW_WAR
	.align		4
.L_55:
        /*0980*/ 	.byte	0x04, 0x36
        /*0982*/ 	.short	(.L_57 - .L_56)
.L_56:
        /*0984*/ 	.word	0x00000008
.L_57:


//--------------------- .nv.callgraph             --------------------------
	.section	.nv.callgraph,"",@"SHT_CUDA_CALLGRAPH"
	.align	4
	.sectionentsize	8
	.align		4
        /*0000*/ 	.word	0x00000000
	.align		4
        /*0004*/ 	.word	0xffffffff
	.align		4
        /*0008*/ 	.word	index@(_ZN7cutlass13device_kernelINS_4gemm6kernel13GemmUniversalIN4cute5tupleIJiiiiEEENS1_10collective13CollectiveMmaINS1_35MainloopSm100TmaUmmaWarpSpecializedILi2ELi2ELi4ENS5_IJNS4_1CILi1EEESB_SB_EEEEENS5_IJNSA_ILi64EEENSA_ILi256EEENSA_ILi128EEEEEENS_6half_tENS5_IJlSB_lEEESI_SJ_NS4_8TiledMMAINS4_8MMA_AtomIJNS4_20SM100_MMA_F16BF16_SSISI_SI_fLi64ELi256ELNS4_4UMMA5MajorE0ELSO_0ELNSN_7ScaleInE0ELSP_0EEEEEENS4_6LayoutISC_NS5_IJNSA_ILi0EEEST_ST_EEEEENS5_IJNS4_10UnderscoreESW_SW_EEEEENS4_13SM90_TMA_LOADENS4_14ComposedLayoutINS4_7SwizzleILi3ELi4ELi3EEENS4_18smem_ptr_flag_bitsILi16EEENSS_INS5_IJNSA_ILi8EEESE_EEENS5_IJSE_SB_EEEEEEEvNS4_8identityESZ_S19_vS1A_EENS_8epilogue10collective18CollectiveEpilogueINS1C_23Sm100TmaWarpSpecializedILi4ELi2ELi32ELb1ELb0EEEJSH_NS5_IJNSS_ISE_SB_EES1H_EEESI_SJ_SI_SJ_NS1C_6fusion15FusionCallbacksIS1G_NS1J_17LinearCombinationISI_fSI_fLNS_15FloatRoundStyleE2EEESH_S1I_JEEENS4_5SM1004TMEM4LOAD26SM100_TMEM_LOAD_16dp256b8xESZ_S19_NS4_17SM75_U32x4_LDSM_NENS4_14SM90_TMA_STOREES19_NS4_17SM90_U32x4_STSM_NENS4_39AutoVectorizingCopyWithAssumedAlignmentILi128EEEEEEvvEEEEvNT_6ParamsE)
	.align		4
        /*000c*/ 	.word	index@(__assertfail)
	.align		4
        /*0010*/ 	.word	0x00000000
	.align		4
        /*0014*/ 	.word	0xfffffffe
	.align		4
        /*0018*/ 	.word	0x00000000
	.align		4
        /*001c*/ 	.word	0xfffffffd
	.align		4
        /*0020*/ 	.word	0x00000000
	.align		4
        /*0024*/ 	.word	0xfffffffc


//--------------------- .nv.constant4             --------------------------
	.section	.nv.constant4,"a",@progbits
	.align	8
	.align		8
.nv.constant4:
        /*0000*/ 	.dword	__assertfail
	.align		8
        /*0008*/ 	.dword	__unnamed_1
	.align		8
        /*0010*/ 	.dword	__unnamed_2
	.align		8
        /*0018*/ 	.dword	_ZN40_INTERNAL_3bb95036_4_k_cu_485415d4_169524cuda3std3__45__cpo5beginE
	.align		8
        /*0020*/ 	.dword	_ZN40_INTERNAL_3bb95036_4_k_cu_485415d4_169524cuda3std3__45__cpo3endE
	.align		8
        /*0028*/ 	.dword	_ZN40_INTERNAL_3bb95036_4_k_cu_485415d4_169524cuda3std3__45__cpo6cbeginE
	.align		8
        /*0030*/ 	.dword	_ZN40_INTERNAL_3bb95036_4_k_cu_485415d4_169524cuda3std3__45__cpo4cendE
	.align		8
        /*0038*/ 	.dword	_ZN40_INTERNAL_3bb95036_4_k_cu_485415d4_169524cuda3std3__442_GLOBAL__N__3bb95036_4_k_cu_485415d4_169526ignoreE
	.align		8
        /*0040*/ 	.dword	_ZN40_INTERNAL_3bb95036_4_k_cu_485415d4_169524cuda3std3__419piecewise_constructE
	.align		8
        /*0048*/ 	.dword	_ZN40_INTERNAL_3bb95036_4_k_cu_485415d4_169524cuda3std3__48in_placeE
	.align		8
        /*0050*/ 	.dword	_ZN40_INTERNAL_3bb95036_4_k_cu_485415d4_169524cuda3std6ranges3__45__cpo4swapE
	.align		8
        /*0058*/ 	.dword	_ZN40_INTERNAL_3bb95036_4_k_cu_485415d4_169524cuda3std6ranges3__45__cpo9iter_moveE
	.align		8
        /*0060*/ 	.dword	_ZN40_INTERNAL_3bb95036_4_k_cu_485415d4_169524cute7productE
	.align		8
        /*0068*/ 	.dword	_ZN40_INTERNAL_3bb95036_4_k_cu_485415d4_169524cute1_E
	.align		8
        /*0070*/ 	.dword	$str$25
	.align		8
        /*0078*/ 	.dword	$str$26
	.align		8
        /*0080*/ 	.dword	$str$27
	.align		8
        /*0088*/ 	.dword	$str$28


//--------------------- .text._ZN7cutlass13device_kernelINS_4gemm6kernel13GemmUniversalIN4cute5tupleIJiiiiEEENS1_10collective13CollectiveMmaINS1_35MainloopSm100TmaUmmaWarpSpecializedILi2ELi2ELi4ENS5_IJNS4_1CILi1EEESB_SB_EEEEENS5_IJNSA_ILi64EEENSA_ILi256EEENSA_ILi128EEEEEENS_6half_tENS5_IJlSB_lEEESI_SJ_NS4_8TiledMMAINS4_8MMA_AtomIJNS4_20SM100_MMA_F16BF16_SSISI_SI_fLi64ELi256ELNS4_4UMMA5MajorE0ELSO_0ELNSN_7ScaleInE0ELSP_0EEEEEENS4_6LayoutISC_NS5_IJNSA_ILi0EEEST_ST_EEEEENS5_IJNS4_10UnderscoreESW_SW_EEEEENS4_13SM90_TMA_LOADENS4_14ComposedLayoutINS4_7SwizzleILi3ELi4ELi3EEENS4_18smem_ptr_flag_bitsILi16EEENSS_INS5_IJNSA_ILi8EEESE_EEENS5_IJSE_SB_EEEEEEEvNS4_8identityESZ_S19_vS1A_EENS_8epilogue10collective18CollectiveEpilogueINS1C_23Sm100TmaWarpSpecializedILi4ELi2ELi32ELb1ELb0EEEJSH_NS5_IJNSS_ISE_SB_EES1H_EEESI_SJ_SI_SJ_NS1C_6fusion15FusionCallbacksIS1G_NS1J_17LinearCombinationISI_fSI_fLNS_15FloatRoundStyleE2EEESH_S1I_JEEENS4_5SM1004TMEM4LOAD26SM100_TMEM_LOAD_16dp256b8xESZ_S19_NS4_17SM75_U32x4_LDSM_NENS4_14SM90_TMA_STOREES19_NS4_17SM90_U32x4_STSM_NENS4_39AutoVectorizingCopyWithAssumedAlignmentILi128EEEEEEvvEEEEvNT_6ParamsE --------------------------
	.section	.text._ZN7cutlass13device_kernelINS_4gemm6kernel13GemmUniversalIN4cute5tupleIJiiiiEEENS1_10collective13CollectiveMmaINS1_35MainloopSm100TmaUmmaWarpSpecializedILi2ELi2ELi4ENS5_IJNS4_1CILi1EEESB_SB_EEEEENS5_IJNSA_ILi64EEENSA_ILi256EEENSA_ILi128EEEEEENS_6half_tENS5_IJlSB_lEEESI_SJ_NS4_8TiledMMAINS4_8MMA_AtomIJNS4_20SM100_MMA_F16BF16_SSISI_SI_fLi64ELi256ELNS4_4UMMA5MajorE0ELSO_0ELNSN_7ScaleInE0ELSP_0EEEEEENS4_6LayoutISC_NS5_IJNSA_ILi0EEEST_ST_EEEEENS5_IJNS4_10UnderscoreESW_SW_EEEEENS4_13SM90_TMA_LOADENS4_14ComposedLayoutINS4_7SwizzleILi3ELi4ELi3EEENS4_18smem_ptr_flag_bitsILi16EEENSS_INS5_IJNSA_ILi8EEESE_EEENS5_IJSE_SB_EEEEEEEvNS4_8identityESZ_S19_vS1A_EENS_8epilogue10collective18CollectiveEpilogueINS1C_23Sm100TmaWarpSpecializedILi4ELi2ELi32ELb1ELb0EEEJSH_NS5_IJNSS_ISE_SB_EES1H_EEESI_SJ_SI_SJ_NS1C_6fusion15FusionCallbacksIS1G_NS1J_17LinearCombinationISI_fSI_fLNS_15FloatRoundStyleE2EEESH_S1I_JEEENS4_5SM1004TMEM4LOAD26SM100_TMEM_LOAD_16dp256b8xESZ_S19_NS4_17SM75_U32x4_LDSM_NENS4_14SM90_TMA_STOREES19_NS4_17SM90_U32x4_STSM_NENS4_39AutoVectorizingCopyWithAssumedAlignmentILi128EEEEEEvvEEEEvNT_6ParamsE,"ax",@progbits
	.align	128
.text._ZN7cutlass13device_kernelINS_4gemm6kernel13GemmUniversalIN4cute5tupleIJiiiiEEENS1_10collective13CollectiveMmaINS1_35MainloopSm100TmaUmmaWarpSpecializedILi2ELi2ELi4ENS5_IJNS4_1CILi1EEESB_SB_EEEEENS5_IJNSA_ILi64EEENSA_ILi256EEENSA_ILi128EEEEEENS_6half_tENS5_IJlSB_lEEESI_SJ_NS4_8TiledMMAINS4_8MMA_AtomIJNS4_20SM100_MMA_F16BF16_SSISI_SI_fLi64ELi256ELNS4_4UMMA5MajorE0ELSO_0ELNSN_7ScaleInE0ELSP_0EEEEEENS4_6LayoutISC_NS5_IJNSA_ILi0EEEST_ST_EEEEENS5_IJNS4_10UnderscoreESW_SW_EEEEENS4_13SM90_TMA_LOADENS4_14ComposedLayoutINS4_7SwizzleILi3ELi4ELi3EEENS4_18smem_ptr_flag_bitsILi16EEENSS_INS5_IJNSA_ILi8EEESE_EEENS5_IJSE_SB_EEEEEEEvNS4_8identityESZ_S19_vS1A_EENS_8epilogue10collective18CollectiveEpilogueINS1C_23Sm100TmaWarpSpecializedILi4ELi2ELi32ELb1ELb0EEEJSH_NS5_IJNSS_ISE_SB_EES1H_EEESI_SJ_SI_SJ_NS1C_6fusion15FusionCallbacksIS1G_NS1J_17LinearCombinationISI_fSI_fLNS_15FloatRoundStyleE2EEESH_S1I_JEEENS4_5SM1004TMEM4LOAD26SM100_TMEM_LOAD_16dp256b8xESZ_S19_NS4_17SM75_U32x4_LDSM_NENS4_14SM90_TMA_STOREES19_NS4_17SM90_U32x4_STSM_NENS4_39AutoVectorizingCopyWithAssumedAlignmentILi128EEEEEEvvEEEEvNT_6ParamsE:
        .type           _ZN7cutlass13device_kernelINS_4gemm6kernel13GemmUniversalIN4cute5tupleIJiiiiEEENS1_10collective13CollectiveMmaINS1_35MainloopSm100TmaUmmaWarpSpecializedILi2ELi2ELi4ENS5_IJNS4_1CILi1EEESB_SB_EEEEENS5_IJNSA_ILi64EEENSA_ILi256EEENSA_ILi128EEEEEENS_6half_tENS5_IJlSB_lEEESI_SJ_NS4_8TiledMMAINS4_8MMA_AtomIJNS4_20SM100_MMA_F16BF16_SSISI_SI_fLi64ELi256ELNS4_4UMMA5MajorE0ELSO_0ELNSN_7ScaleInE0ELSP_0EEEEEENS4_6LayoutISC_NS5_IJNSA_ILi0EEEST_ST_EEEEENS5_IJNS4_10UnderscoreESW_SW_EEEEENS4_13SM90_TMA_LOADENS4_14ComposedLayoutINS4_7SwizzleILi3ELi4ELi3EEENS4_18smem_ptr_flag_bitsILi16EEENSS_INS5_IJNSA_ILi8EEESE_EEENS5_IJSE_SB_EEEEEEEvNS4_8identityESZ_S19_vS1A_EENS_8epilogue10collective18CollectiveEpilogueINS1C_23Sm100TmaWarpSpecializedILi4ELi2ELi32ELb1ELb0EEEJSH_NS5_IJNSS_ISE_SB_EES1H_EEESI_SJ_SI_SJ_NS1C_6fusion15FusionCallbacksIS1G_NS1J_17LinearCombinationISI_fSI_fLNS_15FloatRoundStyleE2EEESH_S1I_JEEENS4_5SM1004TMEM4LOAD26SM100_TMEM_LOAD_16dp256b8xESZ_S19_NS4_17SM75_U32x4_LDSM_NENS4_14SM90_TMA_STOREES19_NS4_17SM90_U32x4_STSM_NENS4_39AutoVectorizingCopyWithAssumedAlignmentILi128EEEEEEvvEEEEvNT_6ParamsE,@function
        .size           _ZN7cutlass13device_kernelINS_4gemm6kernel13GemmUniversalIN4cute5tupleIJiiiiEEENS1_10collective13CollectiveMmaINS1_35MainloopSm100TmaUmmaWarpSpecializedILi2ELi2ELi4ENS5_IJNS4_1CILi1EEESB_SB_EEEEENS5_IJNSA_ILi64EEENSA_ILi256EEENSA_ILi128EEEEEENS_6half_tENS5_IJlSB_lEEESI_SJ_NS4_8TiledMMAINS4_8MMA_AtomIJNS4_20SM100_MMA_F16BF16_SSISI_SI_fLi64ELi256ELNS4_4UMMA5MajorE0ELSO_0ELNSN_7ScaleInE0ELSP_0EEEEEENS4_6LayoutISC_NS5_IJNSA_ILi0EEEST_ST_EEEEENS5_IJNS4_10UnderscoreESW_SW_EEEEENS4_13SM90_TMA_LOADENS4_14ComposedLayoutINS4_7SwizzleILi3ELi4ELi3EEENS4_18smem_ptr_flag_bitsILi16EEENSS_INS5_IJNSA_ILi8EEESE_EEENS5_IJSE_SB_EEEEEEEvNS4_8identityESZ_S19_vS1A_EENS_8epilogue10collective18CollectiveEpilogueINS1C_23Sm100TmaWarpSpecializedILi4ELi2ELi32ELb1ELb0EEEJSH_NS5_IJNSS_ISE_SB_EES1H_EEESI_SJ_SI_SJ_NS1C_6fusion15FusionCallbacksIS1G_NS1J_17LinearCombinationISI_fSI_fLNS_15FloatRoundStyleE2EEESH_S1I_JEEENS4_5SM1004TMEM4LOAD26SM100_TMEM_LOAD_16dp256b8xESZ_S19_NS4_17SM75_U32x4_LDSM_NENS4_14SM90_TMA_STOREES19_NS4_17SM90_U32x4_STSM_NENS4_39AutoVectorizingCopyWithAssumedAlignmentILi128EEEEEEvvEEEEvNT_6ParamsE,(.L_x_170 - _ZN7cutlass13device_kernelINS_4gemm6kernel13GemmUniversalIN4cute5tupleIJiiiiEEENS1_10collective13CollectiveMmaINS1_35MainloopSm100TmaUmmaWarpSpecializedILi2ELi2ELi4ENS5_IJNS4_1CILi1EEESB_SB_EEEEENS5_IJNSA_ILi64EEENSA_ILi256EEENSA_ILi128EEEEEENS_6half_tENS5_IJlSB_lEEESI_SJ_NS4_8TiledMMAINS4_8MMA_AtomIJNS4_20SM100_MMA_F16BF16_SSISI_SI_fLi64ELi256ELNS4_4UMMA5MajorE0ELSO_0ELNSN_7ScaleInE0ELSP_0EEEEEENS4_6LayoutISC_NS5_IJNSA_ILi0EEEST_ST_EEEEENS5_IJNS4_10UnderscoreESW_SW_EEEEENS4_13SM90_TMA_LOADENS4_14ComposedLayoutINS4_7SwizzleILi3ELi4ELi3EEENS4_18smem_ptr_flag_bitsILi16EEENSS_INS5_IJNSA_ILi8EEESE_EEENS5_IJSE_SB_EEEEEEEvNS4_8identityESZ_S19_vS1A_EENS_8epilogue10collective18CollectiveEpilogueINS1C_23Sm100TmaWarpSpecializedILi4ELi2ELi32ELb1ELb0EEEJSH_NS5_IJNSS_ISE_SB_EES1H_EEESI_SJ_SI_SJ_NS1C_6fusion15FusionCallbacksIS1G_NS1J_17LinearCombinationISI_fSI_fLNS_15FloatRoundStyleE2EEESH_S1I_JEEENS4_5SM1004TMEM4LOAD26SM100_TMEM_LOAD_16dp256b8xESZ_S19_NS4_17SM75_U32x4_LDSM_NENS4_14SM90_TMA_STOREES19_NS4_17SM90_U32x4_STSM_NENS4_39AutoVectorizingCopyWithAssumedAlignmentILi128EEEEEEvvEEEEvNT_6ParamsE)
        .other          _ZN7cutlass13device_kernelINS_4gemm6kernel13GemmUniversalIN4cute5tupleIJiiiiEEENS1_10collective13CollectiveMmaINS1_35MainloopSm100TmaUmmaWarpSpecializedILi2ELi2ELi4ENS5_IJNS4_1CILi1EEESB_SB_EEEEENS5_IJNSA_ILi64EEENSA_ILi256EEENSA_ILi128EEEEEENS_6half_tENS5_IJlSB_lEEESI_SJ_NS4_8TiledMMAINS4_8MMA_AtomIJNS4_20SM100_MMA_F16BF16_SSISI_SI_fLi64ELi256ELNS4_4UMMA5MajorE0ELSO_0ELNSN_7ScaleInE0ELSP_0EEEEEENS4_6LayoutISC_NS5_IJNSA_ILi0EEEST_ST_EEEEENS5_IJNS4_10UnderscoreESW_SW_EEEEENS4_13SM90_TMA_LOADENS4_14ComposedLayoutINS4_7SwizzleILi3ELi4ELi3EEENS4_18smem_ptr_flag_bitsILi16EEENSS_INS5_IJNSA_ILi8EEESE_EEENS5_IJSE_SB_EEEEEEEvNS4_8identityESZ_S19_vS1A_EENS_8epilogue10collective18CollectiveEpilogueINS1C_23Sm100TmaWarpSpecializedILi4ELi2ELi32ELb1ELb0EEEJSH_NS5_IJNSS_ISE_SB_EES1H_EEESI_SJ_SI_SJ_NS1C_6fusion15FusionCallbacksIS1G_NS1J_17LinearCombinationISI_fSI_fLNS_15FloatRoundStyleE2EEESH_S1I_JEEENS4_5SM1004TMEM4LOAD26SM100_TMEM_LOAD_16dp256b8xESZ_S19_NS4_17SM75_U32x4_LDSM_NENS4_14SM90_TMA_STOREES19_NS4_17SM90_U32x4_STSM_NENS4_39AutoVectorizingCopyWithAssumedAlignmentILi128EEEEEEvvEEEEvNT_6ParamsE,@"STO_CUDA_ENTRY STV_DEFAULT"
_ZN7cutlass13device_kernelINS_4gemm6kernel13GemmUniversalIN4cute5tupleIJiiiiEEENS1_10collective13CollectiveMmaINS1_35MainloopSm100TmaUmmaWarpSpecializedILi2ELi2ELi4ENS5_IJNS4_1CILi1EEESB_SB_EEEEENS5_IJNSA_ILi64EEENSA_ILi256EEENSA_ILi128EEEEEENS_6half_tENS5_IJlSB_lEEESI_SJ_NS4_8TiledMMAINS4_8MMA_AtomIJNS4_20SM100_MMA_F16BF16_SSISI_SI_fLi64ELi256ELNS4_4UMMA5MajorE0ELSO_0ELNSN_7ScaleInE0ELSP_0EEEEEENS4_6LayoutISC_NS5_IJNSA_ILi0EEEST_ST_EEEEENS5_IJNS4_10UnderscoreESW_SW_EEEEENS4_13SM90_TMA_LOADENS4_14ComposedLayoutINS4_7SwizzleILi3ELi4ELi3EEENS4_18smem_ptr_flag_bitsILi16EEENSS_INS5_IJNSA_ILi8EEESE_EEENS5_IJSE_SB_EEEEEEEvNS4_8identityESZ_S19_vS1A_EENS_8epilogue10collective18CollectiveEpilogueINS1C_23Sm100TmaWarpSpecializedILi4ELi2ELi32ELb1ELb0EEEJSH_NS5_IJNSS_ISE_SB_EES1H_EEESI_SJ_SI_SJ_NS1C_6fusion15FusionCallbacksIS1G_NS1J_17LinearCombinationISI_fSI_fLNS_15FloatRoundStyleE2EEESH_S1I_JEEENS4_5SM1004TMEM4LOAD26SM100_TMEM_LOAD_16dp256b8xESZ_S19_NS4_17SM75_U32x4_LDSM_NENS4_14SM90_TMA_STOREES19_NS4_17SM90_U32x4_STSM_NENS4_39AutoVectorizingCopyWithAssumedAlignmentILi128EEEEEEvvEEEEvNT_6ParamsE:
[----:B------:R-:W1:Y:S01]  /*0000*/  LDC R1, c[0x0][0x37c] ;  /* 0x0000df00ff017b82 */ /* 0x000e620000000800 */
[----:B------:R-:W2:Y:S01]  /*0010*/  S2R R101, SR_TID.X ;  /* 0x0000000000657919 */ /* 0x000ea20000002100 */
[----:B------:R-:W3:Y:S01]  /*0020*/  LDCU.64 UR4, c[0x0][0x890] ;  /* 0x00011200ff0477ac */ /* 0x000ee20008000a00 */
[----:B------:R-:W-:Y:S02]  /*0030*/  PRMT R88, RZ, 0x7610, R88 ;  /* 0x00007610ff587816 */ /* 0x000fe40000000058 */
[----:B------:R-:W-:Y:S01]  /*0040*/  ELECT P5, URZ, PT ;  /* 0x0000000000ff782f */ /* 0x000fe200038a0000 */
[----:B------:R-:W4:Y:S01]  /*0050*/  LDCU.64 UR46, c[0x0][0x358] ;  /* 0x00006b00ff2e77ac */ /* 0x000f220008000a00 */
[----:B---3--:R-:W-:-:S04]  /*0060*/  UISETP.NE.U32.AND UP0, UPT, UR4, URZ, UPT ;  /* 0x000000ff0400728c */ /* 0x008fc8000bf05070 */
[----:B------:R-:W-:Y:S01]  /*0070*/  UISETP.NE.AND.EX UP0, UPT, UR5, URZ, UPT, UP0 ;  /* 0x000000ff0500728c */ /* 0x000fe2000bf05300 */
[----:B--2---:R-:W-:-:S05]  /*0080*/  SHF.R.U32.HI R93, RZ, 0x5, R101 ;  /* 0x00000005ff5d7819 */ /* 0x004fca0000011665 */
[----:B------:R-:W2:Y:S02]  /*0090*/  SHFL.IDX PT, R0, R93, RZ, 0x1f ;  /* 0x00001fff5d007589 */ /* 0x000ea400000e0000 */
[----:B--2---:R-:W-:Y:S01]  /*00a0*/  R2UR UR8, R0 ;  /* 0x00000000000872ca */ /* 0x004fe200000e0000 */
[----:B-1--4-:R-:W-:-:S14]  /*00b0*/  BRA.U UP0, `(.L_x_0) ;  /* 0x00000001002c7547 */ /* 0x012fdc000b800000 */
[----:B------:R-:W1:Y:S02]  /*00c0*/  LDCU.64 UR6, c[0x0][0x888] ;  /* 0x00011100ff0677ac */ /* 0x000e640008000a00 */
[----:B-1----:R-:W-:-:S04]  /*00d0*/  UISETP.NE.U32.AND UP0, UPT, UR6, URZ, UPT ;  /* 0x000000ff0600728c */ /* 0x002fc8000bf05070 */
[----:B------:R-:W-:-:S09]  /*00e0*/  UISETP.NE.AND.EX UP0, UPT, UR7, URZ, UPT, UP0 ;  /* 0x000000ff0700728c */ /* 0x000fd2000bf05300 */
[----:B------:R-:W-:Y:S05]  /*00f0*/  BRA.U !UP0, `(.L_x_1) ;  /* 0x0000000108107547 */ /* 0x000fea000b800000 */
[----:B------:R-:W1:Y:S02]  /*0100*/  LDC.64 R2, c[0x0][0x888] ;  /* 0x00022200ff027b82 */ /* 0x000e640000000a00 */
[----:B-1----:R1:W5:Y:S01]  /*0110*/  LDG.E R49, desc[UR46][R2.64] ;  /* 0x0000002e02317981 */ /* 0x002362000c1e1900 */
[----:B------:R-:W-:Y:S01]  /*0120*/  HFMA2 R88, -RZ, RZ, 0, 5.9604644775390625e-08 ;  /* 0x00000001ff587431 */ /* 0x000fe200000001ff */
[----:B------:R-:W-:Y:S05]  /*0130*/  BRA `(.L_x_0) ;  /* 0x00000000000c7947 */ /* 0x000fea0003800000 */
.L_x_1:
[----:B------:R-:W1:Y:S01]  /*0140*/  LDCU UR6, c[0x0][0x880] ;  /* 0x00011000ff0677ac */ /* 0x000e620008000800 */
[----:B------:R-:W-:Y:S01]  /*0150*/  HFMA2 R88, -RZ, RZ, 0, 5.9604644775390625e-08 ;  /* 0x00000001ff587431 */ /* 0x000fe200000001ff */
[----:B-1----:R-:W-:-:S07]  /*0160*/  MOV R49, UR6 ;  /* 0x0000000600317c02 */ /* 0x002fce0008000f00 */
.L_x_0:
[----:B------:R-:W2:Y:S02]  /*0170*/  LDCU.64 UR6, c[0x0][0x8b0] ;  /* 0x00011600ff0677ac */ /* 0x000ea40008000a00 */
[----:B--2---:R-:W-:-:S04]  /*0180*/  UISETP.NE.U32.AND UP0, UPT, UR6, URZ, UPT ;  /* 0x000000ff0600728c */ /* 0x004fc8000bf05070 */
[----:B------:R-:W-:-:S09]  /*0190*/  UISETP.NE.AND.EX UP0, UPT, UR7, URZ, UPT, UP0 ;  /* 0x000000ff0700728c */ /* 0x000fd2000bf05300 */
[----:B------:R-:W-:Y:S05]  /*01a0*/  BRA.U UP0, `(.L_x_2) ;  /* 0x0000000100247547 */ /* 0x000fea000b800000 */
[----:B------:R-:W2:Y:S02]  /*01b0*/  LDCU.64 UR6, c[0x0][0x8a8] ;  /* 0x00011500ff0677ac */ /* 0x000ea40008000a00 */
[----:B--2---:R-:W-:-:S04]  /*01c0*/  UISETP.NE.U32.AND UP0, UPT, UR6, URZ, UPT ;  /* 0x000000ff0600728c */ /* 0x004fc8000bf05070 */
[----:B------:R-:W-:-:S09]  /*01d0*/  UISETP.NE.AND.EX UP0, UPT, UR7, URZ, UPT, UP0 ;  /* 0x000000ff0700728c */ /* 0x000fd2000bf05300 */
[----:B------:R-:W-:Y:S05]  /*01e0*/  BRA.U !UP0, `(.L_x_3) ;  /* 0x00000001080c7547 */ /* 0x000fea000b800000 */
[----:B-1----:R-:W1:Y:S02]  /*01f0*/  LDC.64 R2, c[0x0][0x8a8] ;  /* 0x00022a00ff027b82 */ /* 0x002e640000000a00 */
[----:B-1----:R2:W5:Y:S01]  /*0200*/  LDG.E R47, desc[UR46][R2.64] ;  /* 0x0000002e022f7981 */ /* 0x002562000c1e1900 */
[----:B------:R-:W-:Y:S05]  /*0210*/  BRA `(.L_x_2) ;  /* 0x0000000000087947 */ /* 0x000fea0003800000 */
.L_x_3:
[----:B------:R-:W2:Y:S02]  /*0220*/  LDCU UR6, c[0x0][0x8a0] ;  /* 0x00011400ff0677ac */ /* 0x000ea40008000800 */
[----:B--2---:R-:W-:Y:S02]  /*0230*/  MOV R47, UR6 ;  /* 0x00000006002f7c02 */ /* 0x004fe40008000f00 */
.L_x_2:
[----:B------:R-:W-:Y:S01]  /*0240*/  IMAD.U32 R0, RZ, RZ, UR8 ;  /* 0x00000008ff007e24 */ /* 0x000fe2000f8e00ff */
[----:B------:R-:W-:Y:S04]  /*0250*/  BSSY.RECONVERGENT B0, `(.L_x_4) ;  /* 0x000000c000007945 */ /* 0x000fe80003800200 */
[C---:B------:R-:W-:Y:S02]  /*0260*/  ISETP.NE.OR P1, PT, R0.reuse, 0x1, !P5 ;  /* 0x000000010000780c */ /* 0x040fe40006f25670 */
[----:B------:R-:W-:-:S11]  /*0270*/  ISETP.NE.OR P0, PT, R0, 0x3, !P5 ;  /* 0x000000030000780c */ /* 0x000fd60006f05670 */
[----:B------:R-:W-:Y:S05]  /*0280*/  @P1 BRA `(.L_x_5) ;  /* 0x0000000000201947 */ /* 0x000fea0003800000 */
[----:B------:R-:W3:Y:S02]  /*0290*/  LDCU.64 UR6, c[0x0][0x348] ;  /* 0x00006900ff0677ac */ /* 0x000ee40008000a00 */
[----:B---3--:R-:W-:Y:S02]  /*02a0*/  UIADD3 UR10, UP1, UPT, UR6, 0x80, URZ ;  /* 0x00000080060a7890 */ /* 0x008fe4000ff3e0ff */
[----:B------:R-:W-:Y:S02]  /*02b0*/  UIADD3 UR6, UP0, UPT, UR6, 0x180, URZ ;  /* 0x0000018006067890 */ /* 0x000fe4000ff1e0ff */
[----:B------:R-:W-:Y:S02]  /*02c0*/  UIADD3.X UR11, UPT, UPT, URZ, UR7, URZ, UP1, !UPT ;  /* 0x00000007ff0b7290 */ /* 0x000fe40008ffe4ff */
[----:B------:R-:W-:-:S07]  /*02d0*/  UIADD3.X UR7, UPT, UPT, URZ, UR7, URZ, UP0, !UPT ;  /* 0x00000007ff077290 */ /* 0x000fce00087fe4ff */
[----:B------:R3:W-:Y:S02]  /*02e0*/  UTMACCTL.PF [UR10] ;  /* 0x000000000a0079b9 */ /* 0x0007e40008040000 */
[----:B------:R3:W-:Y:S02]  /*02f0*/  UTMACCTL.PF [UR6] ;  /* 0x00000000060079b9 */ /* 0x0007e40008040000 */
[----:B---3--:R-:W-:Y:S01]  /*0300*/  NOP ;  /* 0x0000000000007918 */ /* 0x008fe20000000000 */
.L_x_5:
[----:B------:R-:W-:Y:S05]  /*0310*/  BSYNC.RECONVERGENT B0 ;  /* 0x0000000000007941 */ /* 0x000fea0003800200 */
.L_x_4:
[----:B------:R-:W-:Y:S04]  /*0320*/  BSSY.RECONVERGENT B0, `(.L_x_6) ;  /* 0x000000a000007945 */ /* 0x000fe80003800200 */
        /* <DEDUP_REMOVED lines=9> */
.L_x_7:
[----:B------:R-:W-:Y:S05]  /*03c0*/  BSYNC.RECONVERGENT B0 ;  /* 0x0000000000007941 */ /* 0x000fea0003800200 */
.L_x_6:
[----:B------:R-:W3:Y:S01]  /*03d0*/  LDCU.64 UR6, c[0x0][0x888] ;  /* 0x00011100ff0677ac */ /* 0x000ee20008000a00 */
[----:B------:R-:W-:Y:S02]  /*03e0*/  UISETP.EQ.U32.AND UP1, UPT, UR4, URZ, UPT ;  /* 0x000000ff0400728c */ /* 0x000fe4000bf22070 */
[----:B------:R-:W-:Y:S02]  /*03f0*/  UPLOP3.LUT UP2, UPT, UPT, UPT, UPT, 0x80, 0x8 ;  /* 0x000000000008789c */ /* 0x000fe40003f4f070 */
[----:B---3--:R-:W-:-:S04]  /*0400*/  UISETP.NE.U32.AND UP0, UPT, UR6, URZ, UPT ;  /* 0x000000ff0600728c */ /* 0x008fc8000bf05070 */
[----:B------:R-:W-:-:S04]  /*0410*/  UISETP.NE.AND.EX UP0, UPT, UR7, URZ, UPT, UP0 ;  /* 0x000000ff0700728c */ /* 0x000fc8000bf05300 */
[----:B------:R-:W-:-:S04]  /*0420*/  UISETP.EQ.OR.EX UP3, UPT, UR5, URZ, !UP0, UP1 ;  /* 0x000000ff0500728c */ /* 0x000fc8000c762710 */
[----:B------:R-:W-:-:S05]  /*0430*/  UP2UR UR50, UPR, URZ, 0x8 ;  /* 0x00000008ff327883 */ /* 0x000fca0008000000 */
[----:B------:R-:W-:Y:S07]  /*0440*/  BRA.U !UP3, `(.L_x_8) ;  /* 0x000000010b207547 */ /* 0x000fee000b800000 */
[----:B------:R-:W-:Y:S01]  /*0450*/  UISETP.NE.U32.AND UP2, UPT, UR4, URZ, UPT ;  /* 0x000000ff0400728c */ /* 0x000fe2000bf45070 */
[----:B-----5:R-:W-:Y:S01]  /*0460*/  FSETP.NEU.AND P0, PT, R49, RZ, PT ;  /* 0x000000ff3100720b */ /* 0x020fe20003f0d000 */
[----:B------:R-:W-:Y:S02]  /*0470*/  USEL UR4, URZ, 0xffffffff, UP0 ;  /* 0xffffffffff047887 */ /* 0x000fe40008000000 */
[----:B------:R-:W-:-:S10]  /*0480*/  UISETP.NE.AND.EX UP2, UPT, UR5, URZ, UPT, UP2 ;  /* 0x000000ff0500728c */ /* 0x000fd4000bf45320 */
[----:B------:R-:W-:Y:S01]  /*0490*/  VOTEU.ANY UP1, P0 ;  /* 0x0000000000ff7886 */ /* 0x000fe20000020100 */
[----:B------:R-:W-:-:S04]  /*04a0*/  @!UP2 USEL UR4, URZ, 0xffffffff, UP1 ;  /* 0xffffffffff04a887 */ /* 0x000fc80008800000 */
[----:B------:R-:W-:-:S04]  /*04b0*/  ULOP3.LUT UR4, UR4, 0x1, URZ, 0xc0, !UPT ;  /* 0x0000000104047892 */ /* 0x000fc8000f8ec0ff */
[----:B------:R-:W-:-:S11]  /*04c0*/  UISETP.NE.U32.AND UP2, UPT, UR4, 0x1, UPT ;  /* 0x000000010400788c */ /* 0x000fd6000bf45070 */
.L_x_8:
[----:B-12---:R-:W1:Y:S01]  /*04d0*/  SHFL.IDX PT, R2, R93, RZ, 0x1f ;  /* 0x00001fff5d027589 */ /* 0x006e6200000e0000 */
[----:B------:R-:W-:-:S04]  /*04e0*/  UISETP.NE.AND UP1, UPT, UR8, 0x2, UPT ;  /* 0x000000020800788c */ /* 0x000fc8000bf25270 */
[----:B------:R-:W-:Y:S01]  /*04f0*/  USEL UR6, URZ, 0x1, UP1 ;  /* 0x00000001ff067887 */ /* 0x000fe20008800000 */
[----:B-1----:R-:W-:-:S13]  /*0500*/  ISETP.NE.AND P0, PT, R2, RZ, PT ;  /* 0x000000ff0200720c */ /* 0x002fda0003f05270 */
[----:B------:R-:W-:Y:S05]  /*0510*/  @P0 BRA `(.L_x_9) ;  /* 0x0000000000380947 */ /* 0x000fea0003800000 */
[----:B------:R-:W1:Y:S01]  /*0520*/  S2UR UR5, SR_CgaCtaId ;  /* 0x00000000000579c3 */ /* 0x000e620000008800 */
[----:B------:R-:W-:Y:S01]  /*0530*/  UMOV UR7, 0x400 ;  /* 0x0000040000077882 */ /* 0x000fe20000000000 */
[----:B------:R-:W-:Y:S01]  /*0540*/  UMOV UR4, 0x1 ;  /* 0x0000000100047882 */ /* 0x000fe20000000000 */
[----:B------:R-:W-:Y:S01]  /*0550*/  ELECT P0, URZ, PT ;  /* 0x0000000000ff782f */ /* 0x000fe20003800000 */
[----:B------:R-:W-:-:S04]  /*0560*/  UIADD3 UR10, UPT, UPT, -UR4, 0x100000, URZ ;  /* 0x00100000040a7890 */ /* 0x000fc8000fffe1ff */
[----:B------:R-:W-:Y:S02]  /*0570*/  USHF.L.U32 UR11, UR10, 0xb, URZ ;  /* 0x0000000b0a0b7899 */ /* 0x000fe400080006ff */
[----:B------:R-:W-:Y:S02]  /*0580*/  USHF.L.U32 UR10, UR10, 0x1, URZ ;  /* 0x000000010a0a7899 */ /* 0x000fe400080006ff */
[----:B-1----:R-:W-:Y:S01]  /*0590*/  ULEA UR5, UR5, UR7, 0x18 ;  /* 0x0000000705057291 */ /* 0x002fe2000f8ec0ff */
[----:B------:R-:W1:Y:S11]  /*05a0*/  FENCE.VIEW.ASYNC.S ;  /* 0x00000000000073c6 */ /* 0x000e760000000000 */
[----:B-1----:R1:W2:Y:S01]  /*05b0*/  SYNCS.EXCH.64 URZ, [UR5], UR10 ;  /* 0x0000000a05ff75b2 */ /* 0x0022a20008000100 */
[----:B------:R1:W3:Y:S01]  /*05c0*/  SYNCS.EXCH.64 URZ, [UR5+0x10], UR10 ;  /* 0x0000100a05ff75b2 */ /* 0x0002e20008000100 */
[----:B------:R1:W4:Y:S01]  /*05d0*/  SYNCS.EXCH.64 URZ, [UR5+0x8], UR10 ;  /* 0x0000080a05ff75b2 */ /* 0x0003220008000100 */
[----:B------:R1:W1:Y:S01]  /*05e0*/  SYNCS.EXCH.64 URZ, [UR5+0x18], UR10 ;  /* 0x0000180a05ff75b2 */ /* 0x0002620008000100 */
[----:B------:R-:W-:Y:S01]  /*05f0*/  NOP ;  /* 0x0000000000007918 */ /* 0x000fe20000000000 */
.L_x_9:
[----:B------:R-:W2:Y:S01]  /*0600*/  SHFL.IDX PT, R2, R93, RZ, 0x1f ;  /* 0x00001fff5d027589 */ /* 0x000ea200000e0000 */
[----:B------:R-:W-:Y:S01]  /*0610*/  NOP ;  /* 0x0000000000007918 */ /* 0x000fe20000000000 */
[----:B--2---:R-:W-:-:S13]  /*0620*/  ISETP.NE.AND P0, PT, R2, 0x1, PT ;  /* 0x000000010200780c */ /* 0x004fda0003f05270 */
[----:B------:R-:W-:Y:S05]  /*0630*/  @P0 BRA `(.L_x_10) ;  /* 0x0000000000580947 */ /* 0x000fea0003800000 */
[----:B------:R-:W2:Y:S01]  /*0640*/  S2UR UR7, SR_CgaCtaId ;  /* 0x00000000000779c3 */ /* 0x000ea20000008800 */
[----:B------:R-:W-:Y:S01]  /*0650*/  UMOV UR9, 0x400 ;  /* 0x0000040000097882 */ /* 0x000fe20000000000 */
[----:B-1----:R-:W-:Y:S01]  /*0660*/  UMOV UR5, 0x20 ;  /* 0x0000002000057882 */ /* 0x002fe20000000000 */
[----:B------:R-:W-:Y:S01]  /*0670*/  UMOV UR4, 0x80 ;  /* 0x0000008000047882 */ /* 0x000fe20000000000 */
[----:B------:R-:W-:-:S04]  /*0680*/  UIADD3 UR10, UPT, UPT, -UR5, 0x100000, URZ ;  /* 0x00100000050a7890 */ /* 0x000fc8000fffe1ff */
[----:B------:R-:W-:Y:S02]  /*0690*/  USHF.L.U32 UR11, UR10, 0xb, URZ ;  /* 0x0000000b0a0b7899 */ /* 0x000fe400080006ff */
[----:B------:R-:W-:Y:S02]  /*06a0*/  USHF.L.U32 UR10, UR10, 0x1, URZ ;  /* 0x000000010a0a7899 */ /* 0x000fe400080006ff */
[----:B------:R-:W-:-:S04]  /*06b0*/  UIADD3 UR4, UPT, UPT, -UR4, 0x100000, URZ ;  /* 0x0010000004047890 */ /* 0x000fc8000fffe1ff */
[----:B------:R-:W-:Y:S02]  /*06c0*/  USHF.L.U32 UR5, UR4, 0xb, URZ ;  /* 0x0000000b04057899 */ /* 0x000fe400080006ff */
[----:B------:R-:W-:Y:S01]  /*06d0*/  USHF.L.U32 UR4, UR4, 0x1, URZ ;  /* 0x0000000104047899 */ /* 0x000fe200080006ff */
[----:B------:R-:W-:Y:S01]  /*06e0*/  ELECT P0, URZ, PT ;  /* 0x0000000000ff782f */ /* 0x000fe20003800000 */
[----:B--2---:R-:W-:Y:S01]  /*06f0*/  ULEA UR7, UR7, UR9, 0x18 ;  /* 0x0000000907077291 */ /* 0x004fe2000f8ec0ff */
[----:B------:R-:W1:Y:S11]  /*0700*/  FENCE.VIEW.ASYNC.S ;  /* 0x00000000000073c6 */ /* 0x000e760000000000 */
[----:B-1----:R2:W1:Y:S01]  /*0710*/  SYNCS.EXCH.64 URZ, [UR7+0x20], UR10 ;  /* 0x0000200a07ff75b2 */ /* 0x0024620008000100 */
[----:B------:R2:W1:Y:S01]  /*0720*/  SYNCS.EXCH.64 URZ, [UR7+0x40], UR4 ;  /* 0x0000400407ff75b2 */ /* 0x0004620008000100 */
[----:B------:R2:W1:Y:S01]  /*0730*/  SYNCS.EXCH.64 URZ, [UR7+0x28], UR10 ;  /* 0x0000280a07ff75b2 */ /* 0x0004620008000100 */
[----:B------:R2:W1:Y:S01]  /*0740*/  SYNCS.EXCH.64 URZ, [UR7+0x48], UR4 ;  /* 0x0000480407ff75b2 */ /* 0x0004620008000100 */
[----:B------:R2:W1:Y:S01]  /*0750*/  SYNCS.EXCH.64 URZ, [UR7+0x30], UR10 ;  /* 0x0000300a07ff75b2 */ /* 0x0004620008000100 */
[----:B------:R2:W1:Y:S01]  /*0760*/  SYNCS.EXCH.64 URZ, [UR7+0x50], UR4 ;  /* 0x0000500407ff75b2 */ /* 0x0004620008000100 */
[----:B------:R2:W1:Y:S01]  /*0770*/  SYNCS.EXCH.64 URZ, [UR7+0x38], UR10 ;  /* 0x0000380a07ff75b2 */ /* 0x0004620008000100 */
[----:B------:R2:W1:Y:S02]  /*0780*/  SYNCS.EXCH.64 URZ, [UR7+0x58], UR4 ;  /* 0x0000580407ff75b2 */ /* 0x0004640008000100 */
[----:B--2---:R-:W-:Y:S01]  /*0790*/  NOP ;  /* 0x0000000000007918 */ /* 0x004fe20000000000 */
.L_x_10:
[----:B------:R-:W2:Y:S01]  /*07a0*/  SHFL.IDX PT, R2, R93, RZ, 0x1f ;  /* 0x00001fff5d027589 */ /* 0x000ea200000e0000 */
[----:B------:R-:W-:Y:S01]  /*07b0*/  NOP ;  /* 0x0000000000007918 */ /* 0x000fe20000000000 */
[----:B--2---:R-:W-:-:S13]  /*07c0*/  ISETP.NE.AND P0, PT, R2, 0x3, PT ;  /* 0x000000030200780c */ /* 0x004fda0003f05270 */
[----:B------:R-:W-:Y:S05]  /*07d0*/  @P0 BRA `(.L_x_11) ;  /* 0x0000000000300947 */ /* 0x000fea0003800000 */
[----:B-1----:R-:W1:Y:S01]  /*07e0*/  S2UR UR5, SR_CgaCtaId ;  /* 0x00000000000579c3 */ /* 0x002e620000008800 */
        /* <DEDUP_REMOVED lines=8> */
[----:B-1----:R2:W1:Y:S01]  /*0870*/  SYNCS.EXCH.64 URZ, [UR5+0x60], UR10 ;  /* 0x0000600a05ff75b2 */ /* 0x0024620008000100 */
[----:B------:R2:W1:Y:S02]  /*0880*/  SYNCS.EXCH.64 URZ, [UR5+0x68], UR10 ;  /* 0x0000680a05ff75b2 */ /* 0x0004640008000100 */
[----:B--2---:R-:W-:Y:S01]  /*0890*/  NOP ;  /* 0x0000000000007918 */ /* 0x004fe20000000000 */
.L_x_11:
[----:B------:R-:W2:Y:S01]  /*08a0*/  SHFL.IDX PT, R2, R93, RZ, 0x1f ;  /* 0x00001fff5d027589 */ /* 0x000ea200000e0000 */
[----:B------:R-:W-:Y:S01]  /*08b0*/  NOP ;  /* 0x0000000000007918 */ /* 0x000fe20000000000 */
[----:B--2---:R-:W-:-:S13]  /*08c0*/  ISETP.NE.AND P0, PT, R2, 0x4, PT ;  /* 0x000000040200780c */ /* 0x004fda0003f05270 */
[----:B------:R-:W-:Y:S05]  /*08d0*/  @P0 BRA `(.L_x_12) ;  /* 0x00000000004c0947 */ /* 0x000fea0003800000 */
[----:B-1----:R-:W1:Y:S01]  /*08e0*/  S2UR UR5, SR_CgaCtaId ;  /* 0x00000000000579c3 */ /* 0x002e620000008800 */
[----:B------:R-:W-:Y:S01]  /*08f0*/  UMOV UR9, 0x100 ;  /* 0x0000010000097882 */ /* 0x000fe20000000000 */
[----:B------:R-:W-:Y:S01]  /*0900*/  UMOV UR7, 0x400 ;  /* 0x0000040000077882 */ /* 0x000fe20000000000 */
[----:B------:R-:W-:Y:S01]  /*0910*/  USEL UR9, UR9, 0xe0, UP2 ;  /* 0x000000e009097887 */ /* 0x000fe20009000000 */
[----:B------:R-:W-:Y:S01]  /*0920*/  UMOV UR4, 0x1 ;  /* 0x0000000100047882 */ /* 0x000fe20000000000 */
[----:B------:R-:W-:Y:S01]  /*0930*/  ELECT P0, URZ, PT ;  /* 0x0000000000ff782f */ /* 0x000fe20003800000 */
[----:B------:R-:W-:-:S04]  /*0940*/  UIADD3 UR10, UPT, UPT, -UR4, 0x100000, URZ ;  /* 0x00100000040a7890 */ /* 0x000fc8000fffe1ff */
[----:B------:R-:W-:Y:S02]  /*0950*/  USHF.L.U32 UR11, UR10, 0xb, URZ ;  /* 0x0000000b0a0b7899 */ /* 0x000fe400080006ff */
[----:B------:R-:W-:Y:S02]  /*0960*/  USHF.L.U32 UR10, UR10, 0x1, URZ ;  /* 0x000000010a0a7899 */ /* 0x000fe400080006ff */
[----:B------:R-:W-:-:S04]  /*0970*/  UIADD3 UR12, UPT, UPT, -UR9, 0x100000, URZ ;  /* 0x00100000090c7890 */ /* 0x000fc8000fffe1ff */
[----:B------:R-:W-:Y:S02]  /*0980*/  USHF.L.U32 UR13, UR12, 0xb, URZ ;  /* 0x0000000b0c0d7899 */ /* 0x000fe400080006ff */
[----:B------:R-:W-:Y:S02]  /*0990*/  USHF.L.U32 UR12, UR12, 0x1, URZ ;  /* 0x000000010c0c7899 */ /* 0x000fe400080006ff */
[----:B-1----:R-:W-:Y:S01]  /*09a0*/  ULEA UR5, UR5, UR7, 0x18 ;  /* 0x0000000705057291 */ /* 0x002fe2000f8ec0ff */
[----:B------:R-:W1:Y:S11]  /*09b0*/  FENCE.VIEW.ASYNC.S ;  /* 0x00000000000073c6 */ /* 0x000e760000000000 */
[----:B-1----:R2:W1:Y:S01]  /*09c0*/  SYNCS.EXCH.64 URZ, [UR5+0x70], UR10 ;  /* 0x0000700a05ff75b2 */ /* 0x0024620008000100 */
[----:B------:R2:W1:Y:S01]  /*09d0*/  SYNCS.EXCH.64 URZ, [UR5+0x80], UR12 ;  /* 0x0000800c05ff75b2 */ /* 0x0004620008000100 */
[----:B------:R2:W1:Y:S01]  /*09e0*/  SYNCS.EXCH.64 URZ, [UR5+0x78], UR10 ;  /* 0x0000780a05ff75b2 */ /* 0x0004620008000100 */
[----:B------:R2:W1:Y:S02]  /*09f0*/  SYNCS.EXCH.64 URZ, [UR5+0x88], UR12 ;  /* 0x0000880c05ff75b2 */ /* 0x0004640008000100 */
[----:B--2---:R-:W-:Y:S01]  /*0a00*/  NOP ;  /* 0x0000000000007918 */ /* 0x004fe20000000000 */
.L_x_12:
        /* <DEDUP_REMOVED lines=26> */
.L_x_13:
        /* <DEDUP_REMOVED lines=18> */
.L_x_14:
[----:B-1----:R-:W1:Y:S01]  /*0cd0*/  S2UR UR5, SR_CTAID.X ;  /* 0x00000000000579c3 */ /* 0x002e620000002500 */
[----:B------:R-:W-:-:S05]  /*0ce0*/  CS2R.32 R87, SR_CgaSize ;  /* 0x0000000000577805 */ /* 0x000fca0000008a00 */
[----:B------:R-:W-:-:S05]  /*0cf0*/  IMAD R87, R87, -0xa0, RZ ;  /* 0xffffff6057577824 */ /* 0x000fca00078e02ff */
[----:B------:R-:W-:-:S14]  /*0d00*/  R2UR UR9, R87 ;  /* 0x00000000570972ca */ /* 0x000fdc00000e0000 */
[----:B------:R-:W2:Y:S01]  /*0d10*/  LDCU UR9, c[0x0][UR9+0x2b0] ;  /* 0x00005600090977ac */ /* 0x000ea20008000800 */
[----:B------:R-:W-:Y:S01]  /*0d20*/  NOP ;  /* 0x0000000000007918 */ /* 0x000fe20000000000 */
[----:B------:R-:W-:-:S05]  /*0d30*/  CS2R.32 R87, SR_CgaSize ;  /* 0x0000000000577805 */ /* 0x000fca0000008a00 */
[----:B------:R-:W-:-:S05]  /*0d40*/  IMAD R87, R87, -0xa0, RZ ;  /* 0xffffff6057577824 */ /* 0x000fca00078e02ff */
[----:B------:R-:W-:-:S14]  /*0d50*/  R2UR UR7, R87 ;  /* 0x00000000570772ca */ /* 0x000fdc00000e0000 */
[----:B------:R-:W3:Y:S01]  /*0d60*/  LDCU UR7, c[0x0][UR7+0x2b4] ;  /* 0x00005680070777ac */ /* 0x000ee20008000800 */
[----:B------:R-:W4:Y:S08]  /*0d70*/  S2UR UR4, SR_CTAID.Y ;  /* 0x00000000000479c3 */ /* 0x000f300000002600 */
[----:B------:R-:W3:Y:S01]  /*0d80*/  LDC R10, c[0x0][0xb24] ;  /* 0x0002c900ff0a7b82 */ /* 0x000ee20000000800 */
[----:B-1----:R-:W-:-:S02]  /*0d90*/  I2FP.F32.U32 R87, UR5 ;  /* 0x0000000500577c45 */ /* 0x002fc40008201000 */
[----:B------:R-:W-:-:S05]  /*0da0*/  CS2R.32 R3, SR_CgaSize ;  /* 0x0000000000037805 */ /* 0x000fca0000008a00 */
[----:B------:R-:W-:-:S06]  /*0db0*/  IMAD R3, R3, -0xa0, RZ ;  /* 0xffffff6003037824 */ /* 0x000fcc00078e02ff */
[----:B------:R-:W1:Y:S01]  /*0dc0*/  LDC R3, c[0x0][R3+0x2a0] ;  /* 0x0000a80003037b82 */ /* 0x000e620000000800 */
[----:B------:R-:W-:Y:S01]  /*0dd0*/  MOV R15, UR5 ;  /* 0x00000005000f7c02 */ /* 0x000fe20008000f00 */
[----:B--2---:R-:W-:Y:S01]  /*0de0*/  FMUL R87, R87, UR9 ;  /* 0x0000000957577c20 */ /* 0x004fe20008400000 */
[----:B----4-:R-:W-:Y:S02]  /*0df0*/  I2FP.F32.U32 R86, UR4 ;  /* 0x0000000400567c45 */ /* 0x010fe40008201000 */
[----:B------:R-:W-:-:S05]  /*0e00*/  CS2R.32 R2, SR_CgaSize ;  /* 0x0000000000027805 */ /* 0x000fca0000008a00 */
[----:B------:R-:W-:-:S06]  /*0e10*/  IMAD R2, R2, -0xa0, RZ ;  /* 0xffffff6002027824 */ /* 0x000fcc00078e02ff */
[----:B------:R-:W2:Y:S01]  /*0e20*/  LDC R2, c[0x0][R2+0x2a4] ;  /* 0x0000a90002027b82 */ /* 0x000ea20000000800 */
[----:B------:R-:W-:Y:S01]  /*0e30*/  MOV R14, UR4 ;  /* 0x00000004000e7c02 */ /* 0x000fe20008000f00 */
[----:B------:R-:W4:Y:S01]  /*0e40*/  F2I.U32.TRUNC.NTZ R87, R87 ;  /* 0x0000005700577305 */ /* 0x000f22000020f000 */
[----:B---3--:R-:W-:-:S05]  /*0e50*/  FMUL R86, R86, UR7 ;  /* 0x0000000756567c20 */ /* 0x008fca0008400000 */
[----:B------:R-:W-:Y:S01]  /*0e60*/  BAR.SYNC.DEFER_BLOCKING 0x0 ;  /* 0x0000000000007b1d */ /* 0x000fe20000010000 */
[----:B------:R-:W-:-:S05]  /*0e70*/  ISETP.GE.AND P0, PT, R10, 0x1, PT ;  /* 0x000000010a00780c */ /* 0x000fca0003f06270 */
[----:B------:R-:W3:Y:S02]  /*0e80*/  F2I.U32.TRUNC.NTZ R86, R86 ;  /* 0x0000005600567305 */ /* 0x000ee4000020f000 */
[----:B------:R-:W2:Y:S01]  /*0e90*/  S2UR UR36, SR_CTAID.Z ;  /* 0x00000000002479c3 */ /* 0x000ea20000002700 */
[----:B----4-:R-:W-:-:S05]  /*0ea0*/  IADD3 R87, PT, PT, -R87, RZ, RZ ;  /* 0x000000ff57577210 */ /* 0x010fca0007ffe1ff */
[----:B-1----:R-:W-:Y:S01]  /*0eb0*/  IMAD R87, R3, R87, UR5 ;  /* 0x0000000503577e24 */ /* 0x002fe2000f8e0257 */
[----:B---3--:R-:W-:-:S05]  /*0ec0*/  IADD3 R86, PT, PT, -R86, RZ, RZ ;  /* 0x000000ff56567210 */ /* 0x008fca0007ffe1ff */
[----:B--2---:R-:W-:Y:S01]  /*0ed0*/  IMAD R86, R2, R86, UR4 ;  /* 0x0000000402567e24 */ /* 0x004fe2000f8e0256 */
[----:B------:R-:W-:Y:S06]  /*0ee0*/  @!P0 BRA `(.L_x_15) ;  /* 0x0000000000b88947 */ /* 0x000fec0003800000 */
[----:B------:R-:W1:Y:S01]  /*0ef0*/  LDC.64 R4, c[0x0][0xb18] ;  /* 0x0002c600ff047b82 */ /* 0x000e620000000a00 */
[----:B------:R-:W-:-:S07]  /*0f00*/  ISETP.NE.AND P0, PT, R10, 0x1, PT ;  /* 0x000000010a00780c */ /* 0x000fce0003f05270 */
[----:B------:R-:W2:Y:S08]  /*0f10*/  LDC R9, c[0x0][0xb0c] ;  /* 0x0002c300ff097b82 */ /* 0x000eb00000000800 */
[----:B------:R-:W3:Y:S08]  /*0f20*/  LDC R12, c[0x0][0x370] ;  /* 0x0000dc00ff0c7b82 */ /* 0x000ef00000000800 */
[----:B------:R-:W4:Y:S01]  /*0f30*/  LDC R11, c[0x0][0x374] ;  /* 0x0000dd00ff0b7b82 */ /* 0x000f220000000800 */
[----:B-1----:R-:W-:-:S07]  /*0f40*/  ISETP.NE.AND P1, PT, R4, 0x1, PT ;  /* 0x000000010400780c */ /* 0x002fce0003f25270 */
[----:B------:R-:W3:Y:S01]  /*0f50*/  LDC.64 R6, c[0x0][0xb10] ;  /* 0x0002c400ff067b82 */ /* 0x000ee20000000a00 */
[----:B--2---:R-:W-:-:S07]  /*0f60*/  ISETP.NE.AND P2, PT, R9, 0x1, PT ;  /* 0x000000010900780c */ /* 0x004fce0003f45270 */
[----:B------:R-:W1:Y:S08]  /*0f70*/  LDC R8, c[0x0][0xb20] ;  /* 0x0002c800ff087b82 */ /* 0x000e700000000800 */
[----:B------:R-:W2:Y:S01]  /*0f80*/  LDC.64 R2, c[0x0][0xb28] ;  /* 0x0002ca00ff027b82 */ /* 0x000ea20000000a00 */
[----:B----4-:R-:W-:-:S04]  /*0f90*/  IMAD.HI.U32 R13, R11, R5, RZ ;  /* 0x000000050b0d7227 */ /* 0x010fc800078e00ff */
[----:B------:R-:W-:-:S04]  /*0fa0*/  IMAD.HI.U32 R5, R14, R5, RZ ;  /* 0x000000050e057227 */ /* 0x000fc800078e00ff */
[----:B---3--:R-:W-:-:S05]  /*0fb0*/  IMAD.HI.U32 R16, R12, R6, RZ ;  /* 0x000000060c107227 */ /* 0x008fca00078e00ff */
[-C--:B------:R-:W-:Y:S01]  /*0fc0*/  @P2 SHF.R.U32.HI R12, RZ, R7.reuse, R16 ;  /* 0x00000007ff0c2219 */ /* 0x080fe20000011610 */
[----:B------:R-:W-:Y:S01]  /*0fd0*/  IMAD.HI.U32 R16, R15, R6, RZ ;  /* 0x000000060f107227 */ /* 0x000fe200078e00ff */
[-C--:B-1----:R-:W-:Y:S02]  /*0fe0*/  @P1 SHF.R.U32.HI R11, RZ, R8.reuse, R13 ;  /* 0x00000008ff0b1219 */ /* 0x082fe4000001160d */
[----:B------:R-:W-:Y:S02]  /*0ff0*/  SHF.R.U32.HI R5, RZ, R8, R5 ;  /* 0x00000008ff057219 */ /* 0x000fe40000011605 */
[----:B------:R-:W-:Y:S02]  /*1000*/  SHF.R.U32.HI R16, RZ, R7, R16 ;  /* 0x00000007ff107219 */ /* 0x000fe40000011610 */
[----:B------:R-:W-:Y:S01]  /*1010*/  SEL R5, R14, R5, !P1 ;  /* 0x000000050e057207 */ /* 0x000fe20004800000 */
[----:B--2---:R-:W-:Y:S01]  /*1020*/  IMAD.HI.U32 R13, R11, R2, RZ ;  /* 0x000000020b0d7227 */ /* 0x004fe200078e00ff */
[----:B------:R-:W-:-:S03]  /*1030*/  SEL R16, R15, R16, !P2 ;  /* 0x000000100f107207 */ /* 0x000fc60005000000 */
[----:B------:R-:W-:Y:S01]  /*1040*/  IMAD.HI.U32 R6, R12, R2, RZ ;  /* 0x000000020c067227 */ /* 0x000fe200078e00ff */
[----:B------:R-:W-:-:S04]  /*1050*/  @P0 SHF.R.U32.HI R11, RZ, R3, R13 ;  /* 0x00000003ff0b0219 */ /* 0x000fc8000001160d */
[----:B------:R-:W-:Y:S01]  /*1060*/  @P0 SHF.R.U32.HI R12, RZ, R3, R6 ;  /* 0x00000003ff0c0219 */ /* 0x000fe20000011606 */
[----:B------:R-:W-:-:S04]  /*1070*/  IMAD R11, R11, R10, RZ ;  /* 0x0000000a0b0b7224 */ /* 0x000fc800078e02ff */
[----:B------:R-:W-:Y:S01]  /*1080*/  IMAD R6, R12, R10, RZ ;  /* 0x0000000a0c067224 */ /* 0x000fe200078e02ff */
[----:B------:R-:W-:-:S04]  /*1090*/  ISETP.GE.AND P1, PT, R5, R11, PT ;  /* 0x0000000b0500720c */ /* 0x000fc80003f26270 */
[----:B------:R-:W-:Y:S01]  /*10a0*/  ISETP.GE.OR P1, PT, R16, R6, P1 ;  /* 0x000000061000720c */ /* 0x000fe20000f26670 */
[----:B------:R-:W-:-:S05]  /*10b0*/  IMAD.HI.U32 R6, R5, R2, RZ ;  /* 0x0000000205067227 */ /* 0x000fca00078e00ff */
[----:B------:R-:W-:-:S04]  /*10c0*/  SHF.R.U32.HI R6, RZ, R3, R6 ;  /* 0x00000003ff067219 */ /* 0x000fc80000011606 */
[----:B------:R-:W-:-:S03]  /*10d0*/  SEL R6, R5, R6, !P0 ;  /* 0x0000000605067207 */ /* 0x000fc60004000000 */
[----:B------:R-:W-:Y:S01]  /*10e0*/  @!P1 IMAD.HI.U32 R7, R16, R2, RZ ;  /* 0x0000000210079227 */ /* 0x000fe200078e00ff */
[----:B------:R-:W-:-:S04]  /*10f0*/  IADD3 R2, PT, PT, -R6, RZ, RZ ;  /* 0x000000ff06027210 */ /* 0x000fc80007ffe1ff */
[----:B------:R-:W-:Y:S01]  /*1100*/  @!P1 SHF.R.U32.HI R3, RZ, R3, R7 ;  /* 0x00000003ff039219 */ /* 0x000fe20000011607 */
[----:B------:R-:W-:Y:S01]  /*1110*/  IMAD R2, R10, R2, R5 ;  /* 0x000000020a027224 */ /* 0x000fe200078e0205 */
[----:B------:R-:W-:Y:S02]  /*1120*/  IADD3 R7, PT, PT, -R5, RZ, RZ ;  /* 0x000000ff05077210 */ /* 0x000fe40007ffe1ff */
[----:B------:R-:W-:-:S03]  /*1130*/  @!P1 SEL R3, R16, R3, !P0 ;  /* 0x0000000310039207 */ /* 0x000fc60004000000 */
[----:B------:R-:W-:Y:S02]  /*1140*/  IMAD R7, R4, R7, R14 ;  /* 0x0000000704077224 */ /* 0x000fe400078e020e */
[--C-:B------:R-:W-:Y:S02]  /*1150*/  @!P1 IMAD.IADD R6, R6, 0x1, -R3.reuse ;  /* 0x0000000106069824 */ /* 0x100fe400078e0a03 */
[----:B------:R-:W-:Y:S01]  /*1160*/  @!P1 IMAD R3, R2, R12, R3 ;  /* 0x0000000c02039224 */ /* 0x000fe200078e0203 */
[----:B------:R-:W-:Y:S01]  /*1170*/  IADD3 R2, PT, PT, -R16, RZ, RZ ;  /* 0x000000ff10027210 */ /* 0x000fe20007ffe1ff */
[----:B------:R-:W-:Y:S02]  /*1180*/  @!P1 IMAD R5, R6, R10, R16 ;  /* 0x0000000a06059224 */ /* 0x000fe400078e0210 */
[----:B------:R-:W-:Y:S02]  /*1190*/  @!P1 IMAD.MOV.U32 R16, RZ, RZ, R3 ;  /* 0x000000ffff109224 */ /* 0x000fe400078e0003 */
[----:B------:R-:W-:-:S02]  /*11a0*/  IMAD R2, R9, R2, R15 ;  /* 0x0000000209027224 */ /* 0x000fc400078e020f */
[----:B------:R-:W-:Y:S02]  /*11b0*/  IMAD R14, R5, R4, R7 ;  /* 0x00000004050e7224 */ /* 0x000fe400078e0207 */
[----:B------:R-:W-:Y:S02]  /*11c0*/  IMAD R15, R16, R9, R2 ;  /* 0x00000009100f7224 */ /* 0x000fe400078e0202 */
.L_x_15:
[----:B------:R-:W1:Y:S01]  /*11d0*/  LDCU UR4, c[0x0][0xb30] ;  /* 0x00016600ff0477ac */ /* 0x000e620008000800 */
[----:B------:R-:W2:Y:S08]  /*11e0*/  S2UR UR37, SR_CgaCtaId ;  /* 0x00000000002579c3 */ /* 0x000eb00000008800 */
[----:B------:R-:W3:Y:S01]  /*11f0*/  LDC R40, c[0x0][0xb24] ;  /* 0x0002c900ff287b82 */ /* 0x000ee20000000800 */
[----:B-1----:R-:W-:-:S09]  /*1200*/  UISETP.NE.AND UP1, UPT, UR4, 0x1, UPT ;  /* 0x000000010400788c */ /* 0x002fd2000bf25270 */
[----:B--2---:R-:W-:Y:S05]  /*1210*/  BRA.U UP1, `(.L_x_16) ;  /* 0x0000000101407547 */ /* 0x004fea000b800000 */
[----:B------:R-:W1:Y:S08]  /*1220*/  LDC.64 R4, c[0x0][0xb10] ;  /* 0x0002c400ff047b82 */ /* 0x000e700000000a00 */
[----:B------:R-:W2:Y:S08]  /*1230*/  LDC.64 R2, c[0x0][0xb18] ;  /* 0x0002c600ff027b82 */ /* 0x000eb00000000a00 */
[----:B------:R-:W4:Y:S08]  /*1240*/  LDC R6, c[0x0][0xb20] ;  /* 0x0002c800ff067b82 */ /* 0x000f300000000800 */
[----:B------:R-:W3:Y:S01]  /*1250*/  LDC R7, c[0x0][0xb0c] ;  /* 0x0002c300ff077b82 */ /* 0x000ee20000000800 */
[----:B-1----:R-:W-:-:S05]  /*1260*/  IMAD.HI.U32 R4, R15, R4, RZ ;  /* 0x000000040f047227 */ /* 0x002fca00078e00ff */
[----:B------:R-:W-:Y:S01]  /*1270*/  SHF.R.U32.HI R4, RZ, R5, R4 ;  /* 0x00000005ff047219 */ /* 0x000fe20000011604 */
[----:B--2---:R-:W-:Y:S01]  /*1280*/  IMAD.HI.U32 R3, R14, R3, RZ ;  /* 0x000000030e037227 */ /* 0x004fe200078e00ff */
[----:B------:R-:W-:-:S04]  /*1290*/  ISETP.NE.AND P0, PT, R2, 0x1, PT ;  /* 0x000000010200780c */ /* 0x000fc80003f05270 */
[----:B----4-:R-:W-:-:S04]  /*12a0*/  SHF.R.U32.HI R3, RZ, R6, R3 ;  /* 0x00000006ff037219 */ /* 0x010fc80000011603 */
[----:B------:R-:W-:Y:S02]  /*12b0*/  SEL R3, R14, R3, !P0 ;  /* 0x000000030e037207 */ /* 0x000fe40004000000 */
[----:B---3--:R-:W-:-:S04]  /*12c0*/  ISETP.NE.AND P1, PT, R7, 0x1, PT ;  /* 0x000000010700780c */ /* 0x008fc80003f25270 */
[----:B------:R-:W-:-:S05]  /*12d0*/  SEL R4, R15, R4, !P1 ;  /* 0x000000040f047207 */ /* 0x000fca0004800000 */
[----:B------:R-:W-:Y:S02]  /*12e0*/  IMAD.IADD R5, R3, 0x1, -R4 ;  /* 0x0000000103057824 */ /* 0x000fe400078e0a04 */
[----:B------:R-:W-:Y:S02]  /*12f0*/  IMAD.IADD R3, R4, 0x1, -R3 ;  /* 0x0000000104037824 */ /* 0x000fe400078e0a03 */
[----:B------:R-:W-:Y:S02]  /*1300*/  IMAD R15, R5, R7, R15 ;  /* 0x00000007050f7224 */ /* 0x000fe400078e020f */
[----:B------:R-:W-:-:S07]  /*1310*/  IMAD R14, R3, R2, R14 ;  /* 0x00000002030e7224 */ /* 0x000fce00078e020e */
.L_x_16:
[----:B------:R-:W-:Y:S01]  /*1320*/  BAR.SYNC.DEFER_BLOCKING 0x0 ;  /* 0x0000000000007b1d */ /* 0x000fe20000010000 */
[----:B------:R-:W-:Y:S01]  /*1330*/  UISETP.NE.AND UP1, UPT, UR8, 0x2, UPT ;  /* 0x000000020800788c */ /* 0x000fe2000bf25270 */
[----:B------:R-:W-:Y:S02]  /*1340*/  ISETP.NE.OR P5, PT, R0, 0x2, !P5 ;  /* 0x000000020000780c */ /* 0x000fe40006fa5670 */
[----:B------:R-:W-:-:S06]  /*1350*/  LOP3.LUT R2, R101, 0x1f, RZ, 0xc0, !PT ;  /* 0x0000001f65027812 */ /* 0x000fcc00078ec0ff */
[----:B------:R-:W-:Y:S05]  /*1360*/  BRA.U UP1, `(.L_x_17) ;  /* 0x00000011016c7547 */ /* 0x000fea000b800000 */
[----:B------:R-:W1:Y:S01]  /*1370*/  LDCU UR13, c[0x0][0x38c] ;  /* 0x00007180ff0d77ac */ /* 0x000e620008000800 */
[----:B------:R-:W2:Y:S01]  /*1380*/  LDC R8, c[0x0][0x370] ;  /* 0x0000dc00ff087b82 */ /* 0x000ea20000000800 */
[----:B------:R-:W-:Y:S01]  /*1390*/  PLOP3.LUT P1, PT, PT, PT, UP2, 0x80, 0x8 ;  /* 0x000000000008781c */ /* 0x000fe20003f2f028 */
[----:B------:R-:W-:Y:S01]  /*13a0*/  IMAD.MOV.U32 R17, RZ, RZ, 0x1 ;  /* 0x00000001ff117424 */ /* 0x000fe200078e00ff */
[----:B------:R-:W-:Y:S01]  /*13b0*/  ISETP.EQ.OR P4, PT, R2, RZ, P5 ;  /* 0x000000ff0200720c */ /* 0x000fe20002f82670 */
[----:B------:R-:W-:Y:S01]  /*13c0*/  IMAD.MOV.U32 R16, RZ, RZ, RZ ;  /* 0x000000ffff107224 */ /* 0x000fe200078e00ff */
[----:B------:R-:W-:Y:S02]  /*13d0*/  PLOP3.LUT P1, PT, P1, PT, PT, 0x8, 0x80 ;  /* 0x000000000080781c */ /* 0x000fe40000f2e170 */
[----:B------:R-:W-:Y:S01]  /*13e0*/  CS2R R12, SRZ ;  /* 0x00000000000c7805 */ /* 0x000fe2000001ff00 */
[----:B------:R-:W-:Y:S01]  /*13f0*/  IMAD.MOV.U32 R11, RZ, RZ, 0x1 ;  /* 0x00000001ff0b7424 */ /* 0x000fe200078e00ff */
[----:B------:R-:W4:Y:S01]  /*1400*/  LDC R0, c[0x0][0x374] ;  /* 0x0000dd00ff007b82 */ /* 0x000f220000000800 */
[----:B------:R-:W2:Y:S01]  /*1410*/  LDCU.64 UR22, c[0x0][0x348] ;  /* 0x00006900ff1677ac */ /* 0x000ea20008000a00 */
[----:B------:R-:W-:Y:S01]  /*1420*/  UMOV UR6, URZ ;  /* 0x000000ff00067c82 */ /* 0x000fe20008000000 */
[----:B-1----:R-:W-:-:S04]  /*1430*/  UIADD3 UR5, UPT, UPT, UR13, 0x7f, URZ ;  /* 0x0000007f0d057890 */ /* 0x002fc8000fffe0ff */
[----:B------:R-:W-:-:S04]  /*1440*/  USHF.R.S32.HI UR4, URZ, 0x1f, UR5 ;  /* 0x0000001fff047899 */ /* 0x000fc80008011405 */
[----:B------:R-:W-:-:S04]  /*1450*/  ULEA.HI UR4, UR4, UR5, URZ, 0x7 ;  /* 0x0000000504047291 */ /* 0x000fc8000f8f38ff */
[----:B------:R-:W-:Y:S02]  /*1460*/  USHF.R.S32.HI UR15, URZ, 0x7, UR4 ;  /* 0x00000007ff0f7899 */ /* 0x000fe40008011404 */
[----:B------:R-:W-:Y:S02]  /*1470*/  UIADD3 UR4, UPT, UPT, UR13, -0x1, URZ ;  /* 0xffffffff0d047890 */ /* 0x000fe4000fffe0ff */
[----:B------:R-:W-:Y:S02]  /*1480*/  UISETP.LT.U32.AND UP0, UPT, UR15, 0x2, UPT ;  /* 0x000000020f00788c */ /* 0x000fe4000bf01070 */
[----:B------:R-:W-:Y:S02]  /*1490*/  UISETP.GE.U32.AND UP1, UPT, UR4, -0xff, UPT ;  /* 0xffffff010400788c */ /* 0x000fe4000bf26070 */
[----:B------:R-:W-:Y:S02]  /*14a0*/  USEL UR14, UR15, 0x2, UP0 ;  /* 0x000000020f0e7887 */ /* 0x000fe40008000000 */
[----:B------:R-:W-:-:S02]  /*14b0*/  UIADD3 UR13, UPT, UPT, UR13, 0xfe, URZ ;  /* 0x000000fe0d0d7890 */ /* 0x000fc4000fffe0ff */
[----:B------:R-:W-:Y:S02]  /*14c0*/  UIADD3 UR5, UPT, UPT, UR14, -0x1, URZ ;  /* 0xffffffff0e057890 */ /* 0x000fe4000fffe0ff */
[----:B------:R-:W-:-:S03]  /*14d0*/  UIADD3 UR7, UPT, UPT, UR15, -UR14, URZ ;  /* 0x8000000e0f077290 */ /* 0x000fc6000fffe0ff */
[----:B------:R-:W-:-:S04]  /*14e0*/  @UP1 UIADD3 UR5, UPT, UPT, UR14, URZ, URZ ;  /* 0x000000ff0e051290 */ /* 0x000fc8000fffe0ff */
[----:B--2---:R-:W-:-:S12]  /*14f0*/  UIADD3 UR5, UPT, UPT, UR5, 0x1, URZ ;  /* 0x0000000105057890 */ /* 0x004fd8000fffe0ff */
.L_x_35:
[----:B------:R-:W-:Y:S01]  /*1500*/  UISETP.NE.AND UP0, UPT, UR37, URZ, UPT ;  /* 0x000000ff2500728c */ /* 0x000fe2000bf05270 */
[----:B------:R-:W1:Y:S08]  /*1510*/  S2UR UR37, SR_CgaCtaId ;  /* 0x00000000002579c3 */ /* 0x000e700000008800 */
[----:B------:R-:W-:Y:S05]  /*1520*/  BRA.U UP0, `(.L_x_18) ;  /* 0x0000000100347547 */ /* 0x000fea000b800000 */
[----:B------:R-:W2:Y:S01]  /*1530*/  S2R R2, SR_CgaCtaId ;  /* 0x0000000000027919 */ /* 0x000ea20000008800 */
[----:B------:R-:W-:-:S04]  /*1540*/  MOV R3, 0x400 ;  /* 0x0000040000037802 */ /* 0x000fc80000000f00 */
[----:B--2---:R-:W-:Y:S02]  /*1550*/  LEA R2, R2, R3, 0x18 ;  /* 0x0000000302027211 */ /* 0x004fe400078ec0ff */
[----:B------:R-:W-:-:S03]  /*1560*/  SHF.L.U32 R3, R11, 0x1f, RZ ;  /* 0x0000001f0b037819 */ /* 0x000fc600000006ff */
[----:B------:R-:W-:-:S04]  /*1570*/  IMAD R2, R12, 0x8, R2 ;  /* 0x000000080c027824 */ /* 0x000fc800078e0202 */
[----:B------:R-:W2:Y:S02]  /*1580*/  SYNCS.PHASECHK.TRANS64.TRYWAIT P0, [R2+URZ+0xe0], R3 ;  /* 0x0000e003020075a7 */ /* 0x000ea400080011ff */
[----:B--2---:R-:W-:Y:S05]  /*1590*/  @!P0 BRA `(.L_x_19) ;  /* 0x0000007800a08947 */ /* 0x004fea0003800000 */
.L_x_129:
[----:B------:R-:W-:Y:S01]  /*15a0*/  VIADD R12, R12, 0x1 ;  /* 0x000000010c0c7836 */ /* 0x000fe20000000000 */
[----:B------:R2:W-:Y:S04]  /*15b0*/  SYNCS.ARRIVE.TRANS64.A1T0 RZ, [R2+URZ+0xd0], RZ ;  /* 0x0000d0ff02ff79a7 */ /* 0x0005e800081000ff */
[----:B------:R-:W-:-:S04]  /*15c0*/  ISETP.NE.AND P0, PT, R12, 0x2, PT ;  /* 0x000000020c00780c */ /* 0x000fc80003f05270 */
[----:B------:R-:W-:Y:S02]  /*15d0*/  SEL R12, R12, RZ, P0 ;  /* 0x000000ff0c0c7207 */ /* 0x000fe40000000000 */
[----:B--2---:R-:W-:-:S04]  /*15e0*/  SEL R2, RZ, 0x1, P0 ;  /* 0x00000001ff027807 */ /* 0x004fc80000000000 */
[----:B------:R-:W-:-:S07]  /*15f0*/  LOP3.LUT R11, R11, R2, RZ, 0x3c, !PT ;  /* 0x000000020b0b7212 */ /* 0x000fce00078e3cff */
.L_x_18:
[----:B------:R-:W-:Y:S01]  /*1600*/  UMOV UR4, 0x400 ;  /* 0x0000040000047882 */ /* 0x000fe20000000000 */
[----:B------:R-:W-:Y:S01]  /*1610*/  SHF.L.U32 R2, R17, 0x1f, RZ ;  /* 0x0000001f11027819 */ /* 0x000fe200000006ff */
[----:B-1----:R-:W-:Y:S01]  /*1620*/  ULEA UR4, UR37, UR4, 0x18 ;  /* 0x0000000425047291 */ /* 0x002fe2000f8ec0ff */
[----:B------:R-:W-:Y:S01]  /*1630*/  R2UR UR35, R15 ;  /* 0x000000000f2372ca */ /* 0x000fe200000e0000 */
[----:B------:R-:W-:Y:S01]  /*1640*/  UISETP.GE.U32.AND UP0, UPT, UR13, 0xff, UPT ;  /* 0x000000ff0d00788c */ /* 0x000fe2000bf06070 */
[----:B------:R-:W-:Y:S01]  /*1650*/  R2UR UR19, R14 ;  /* 0x000000000e1372ca */ /* 0x000fe200000e0000 */
[----:B------:R-:W-:Y:S01]  /*1660*/  ULEA UR8, UR6, UR4, 0x3 ;  /* 0x0000000406087291 */ /* 0x000fe2000f8e18ff */
[----:B------:R-:W-:-:S08]  /*1670*/  UMOV UR29, URZ ;  /* 0x000000ff001d7c82 */ /* 0x000fd00008000000 */
[----:B------:R1:W2:Y:S01]  /*1680*/  SYNCS.PHASECHK.TRANS64.TRYWAIT P0, [UR8+0x10], R2 ;  /* 0x00001002ff0075a7 */ /* 0x0002a20008001108 */
[----:B------:R-:W-:Y:S02]  /*1690*/  USHF.L.U32 UR35, UR35, 0x6, URZ ;  /* 0x0000000623237899 */ /* 0x000fe400080006ff */
[----:B------:R-:W-:Y:S01]  /*16a0*/  USHF.L.U32 UR19, UR19, 0x8, URZ ;  /* 0x0000000813137899 */ /* 0x000fe200080006ff */
[----:B------:R-:W-:Y:S11]  /*16b0*/  BRA.U !UP0, `(.L_x_20) ;  /* 0x0000000108d87547 */ /* 0x000ff6000b800000 */
[----:B------:R-:W-:Y:S01]  /*16c0*/  UMOV UR21, URZ ;  /* 0x000000ff00157c82 */ /* 0x000fe20008000000 */
[----:B------:R-:W-:-:S05]  /*16d0*/  UMOV UR42, UR6 ;  /* 0x00000006002a7c82 */ /* 0x000fca0008000000 */
.L_x_25:
[----:B-1----:R-:W-:Y:S01]  /*16e0*/  ULEA UR33, UR42, UR4, 0x3 ;  /* 0x000000042a217291 */ /* 0x002fe2000f8e18ff */
[----:B--2---:R-:W-:Y:S01]  /*16f0*/  @!P5 MOV R3, 0x14000 ;  /* 0x000140000003d802 */ /* 0x004fe20000000f00 */
[----:B--2---:R-:W-:Y:S10]  /*1700*/  @P0 BRA `(.L_x_21) ;  /* 0x00000000000c0947 */ /* 0x004ff40003800000 */
[----:B------:R-:W-:-:S04]  /*1710*/  SHF.L.U32 R4, R17, 0x1f, RZ ;  /* 0x0000001f11047819 */ /* 0x000fc800000006ff */
[----:B------:R-:W2:Y:S02]  /*1720*/  SYNCS.PHASECHK.TRANS64.TRYWAIT P0, [UR33+0x10], R4 ;  /* 0x00001004ff0075a7 */ /* 0x000ea40008001121 */
[----:B--2---:R-:W-:Y:S05]  /*1730*/  @!P0 BRA `(.L_x_22) ;  /* 0x00000078004c8947 */ /* 0x004fea0003800000 */
.L_x_21:
[----:B------:R2:W-:Y:S01]  /*1740*/  @!P5 SYNCS.ARRIVE.TRANS64 RZ, [UR33], R3 ;  /* 0x00000003ffffd9a7 */ /* 0x0005e20008000021 */
[----:B------:R-:W-:Y:S04]  /*1750*/  BSSY.RECONVERGENT B0, `(.L_x_23) ;  /* 0x0000003000007945 */ /* 0x000fe80003800200 */
[----:B------:R-:W-:Y:S05]  /*1760*/  @P4 BRA `(.L_x_24) ;  /* 0x0000000000044947 */ /* 0x000fea0003800000 */
[----:B------:R-:W-:Y:S05]  /*1770*/  BPT.TRAP 0x1 ;  /* 0x000000040000795c */ /* 0x000fea0000300000 */
.L_x_24:
[----:B------:R-:W-:Y:S05]  /*1780*/  BSYNC.RECONVERGENT B0 ;  /* 0x0000000000007941 */ /* 0x000fea0003800200 */
.L_x_23:
[----:B------:R-:W-:Y:S02]  /*1790*/  UIADD3 UR6, UPT, UPT, UR42, 0x1, URZ ;  /* 0x000000012a067890 */ /* 0x000fe4000fffe0ff */
[----:B------:R-:W-:Y:S02]  /*17a0*/  ULEA UR24, UR42, UR4, 0xe ;  /* 0x000000042a187291 */ /* 0x000fe4000f8e70ff */
[----:B------:R-:W-:Y:S02]  /*17b0*/  UISETP.NE.AND UP0, UPT, UR6, 0x2, UPT ;  /* 0x000000020600788c */ /* 0x000fe4000bf05270 */
[----:B------:R-:W-:Y:S02]  /*17c0*/  UIADD3 UR40, UP1, UPT, UR22, 0x80, URZ ;  /* 0x0000008016287890 */ /* 0x000fe4000ff3e0ff */
[----:B------:R-:W-:Y:S02]  /*17d0*/  USEL UR9, URZ, 0x1, UP0 ;  /* 0x00000001ff097887 */ /* 0x000fe40008000000 */
[----:B------:R-:W-:-:S02]  /*17e0*/  USEL UR6, UR6, URZ, UP0 ;  /* 0x000000ff06067287 */ /* 0x000fc40008000000 */
[----:B------:R-:W-:Y:S02]  /*17f0*/  USHF.L.U32 UR34, UR21, 0x7, URZ ;  /* 0x0000000715227899 */ /* 0x000fe400080006ff */
[----:B------:R-:W-:Y:S01]  /*1800*/  ULEA UR8, UR6, UR4, 0x3 ;  /* 0x0000000406087291 */ /* 0x000fe2000f8e18ff */
[----:B------:R-:W-:Y:S01]  /*1810*/  LOP3.LUT R17, R17, UR9, RZ, 0x3c, !PT ;  /* 0x0000000911117c12 */ /* 0x000fe2000f8e3cff */
[----:B------:R-:W-:Y:S02]  /*1820*/  UIADD3 UR38, UP0, UPT, UR22, 0x180, URZ ;  /* 0x0000018016267890 */ /* 0x000fe4000ff1e0ff */
[----:B------:R-:W-:Y:S01]  /*1830*/  UIADD3.X UR41, UPT, UPT, URZ, UR23, URZ, UP1, !UPT ;  /* 0x00000017ff297290 */ /* 0x000fe20008ffe4ff */
[----:B-1----:R-:W-:Y:S01]  /*1840*/  SHF.L.U32 R2, R17, 0x1f, RZ ;  /* 0x0000001f11027819 */ /* 0x002fe200000006ff */
[----:B------:R-:W-:Y:S02]  /*1850*/  UIADD3 UR32, UPT, UPT, UR24, 0x8800, URZ ;  /* 0x0000880018207890 */ /* 0x000fe4000fffe0ff */
[----:B------:R-:W-:Y:S01]  /*1860*/  UIADD3 UR26, UPT, UPT, UR34, 0x40, URZ ;  /* 0x00000040221a7890 */ /* 0x000fe2000fffe0ff */
[----:B------:R1:W1:Y:S01]  /*1870*/  SYNCS.PHASECHK.TRANS64.TRYWAIT P0, [UR8+0x10], R2 ;  /* 0x00001002ff0075a7 */ /* 0x0002620008001108 */
[----:B------:R-:W-:-:S02]  /*1880*/  ULEA UR8, UR42, UR4, 0x10 ;  /* 0x000000042a087291 */ /* 0x000fc4000f8e80ff */
[----:B------:R-:W-:Y:S02]  /*1890*/  UIADD3 UR24, UPT, UPT, UR24, 0xa800, URZ ;  /* 0x0000a80018187890 */ /* 0x000fe4000fffe0ff */
[----:B------:R-:W-:Y:S02]  /*18a0*/  UIADD3.X UR39, UPT, UPT, URZ, UR23, URZ, UP0, !UPT ;  /* 0x00000017ff277290 */ /* 0x000fe400087fe4ff */
[----:B------:R-:W-:Y:S02]  /*18b0*/  UIADD3 UR16, UPT, UPT, UR8, 0x10800, URZ ;  /* 0x0001080008107890 */ /* 0x000fe4000fffe0ff */
[----:B------:R-:W-:Y:S01]  /*18c0*/  UIADD3 UR8, UPT, UPT, UR8, 0x18800, URZ ;  /* 0x0001880008087890 */ /* 0x000fe2000fffe0ff */
[----:B------:R-:W-:Y:S01]  /*18d0*/  UMOV UR30, 0x0 ;  /* 0x00000000001e7882 */ /* 0x000fe20000000000 */
[----:B------:R-:W-:Y:S01]  /*18e0*/  UMOV UR31, 0x10000000 ;  /* 0x10000000001f7882 */ /* 0x000fe20000000000 */
[----:B------:R-:W-:Y:S01]  /*18f0*/  UMOV UR25, UR33 ;  /* 0x0000002100197c82 */ /* 0x000fe20008000000 */
[----:B------:R-:W-:Y:S01]  /*1900*/  UMOV UR27, UR35 ;  /* 0x00000023001b7c82 */ /* 0x000fe20008000000 */
[----:B------:R-:W-:Y:S01]  /*1910*/  UMOV UR28, UR36 ;  /* 0x00000024001c7c82 */ /* 0x000fe20008000000 */
[----:B------:R-:W-:Y:S01]  /*1920*/  UMOV UR17, UR33 ;  /* 0x0000002100117c82 */ /* 0x000fe20008000000 */
[----:B------:R-:W-:Y:S01]  /*1930*/  UMOV UR20, UR36 ;  /* 0x0000002400147c82 */ /* 0x000fe20008000000 */
[----:B------:R-:W-:Y:S01]  /*1940*/  UMOV UR18, UR34 ;  /* 0x0000002200127c82 */ /* 0x000fe20008000000 */
[----:B------:R1:W-:Y:S01]  /*1950*/  UTMALDG.3D [UR32], [UR40], desc[UR30] ;  /* 0x00001e20280075b4 */ /* 0x0003e20008011000 */
[----:B------:R-:W-:Y:S01]  /*1960*/  UMOV UR11, UR19 ;  /* 0x00000013000b7c82 */ /* 0x000fe20008000000 */
[----:B------:R-:W-:Y:S01]  /*1970*/  UMOV UR12, UR36 ;  /* 0x00000024000c7c82 */ /* 0x000fe20008000000 */
[----:B------:R-:W-:Y:S01]  /*1980*/  UMOV UR9, UR33 ;  /* 0x0000002100097c82 */ /* 0x000fe20008000000 */
[----:B------:R-:W-:Y:S01]  /*1990*/  UMOV UR10, UR26 ;  /* 0x0000001a000a7c82 */ /* 0x000fe20008000000 */
[----:B------:R-:W-:Y:S01]  /*19a0*/  UIADD3 UR21, UPT, UPT, UR21, 0x1, URZ ;  /* 0x0000000115157890 */ /* 0x000fe2000fffe0ff */
[----:B------:R-:W-:Y:S01]  /*19b0*/  UMOV UR29, UR5 ;  /* 0x00000005001d7c82 */ /* 0x000fe20008000000 */
[----:B------:R1:W-:Y:S02]  /*19c0*/  UTMALDG.3D [UR24], [UR40], desc[UR30] ;  /* 0x00001e18280075b4 */ /* 0x0003e40008011000 */
[----:B------:R-:W-:Y:S01]  /*19d0*/  UISETP.NE.AND UP0, UPT, UR21, UR5, UPT ;  /* 0x000000051500728c */ /* 0x000fe2000bf05270 */
[----:B------:R-:W-:Y:S01]  /*19e0*/  UMOV UR42, UR6 ;  /* 0x00000006002a7c82 */ /* 0x000fe20008000000 */
[----:B------:R1:W-:Y:S01]  /*19f0*/  UTMALDG.3D [UR16], [UR38], desc[UR30] ;  /* 0x00001e10260075b4 */ /* 0x0003e20008011000 */
[----:B------:R1:W-:Y:S06]  /*1a00*/  UTMALDG.3D [UR8], [UR38], desc[UR30] ;  /* 0x00001e08260075b4 */ /* 0x0003ec0008011000 */
[----:B------:R-:W-:Y:S05]  /*1a10*/  BRA.U UP0, `(.L_x_25) ;  /* 0xfffffffd00307547 */ /* 0x000fea000b83ffff */
.L_x_20:
[----:B-1----:R-:W-:Y:S01]  /*1a20*/  ULEA UR8, UR6, UR4, 0x3 ;  /* 0x0000000406087291 */ /* 0x002fe2000f8e18ff */
[----:B------:R-:W-:Y:S01]  /*1a30*/  SHF.L.U32 R2, R17, 0x1f, RZ ;  /* 0x0000001f11027819 */ /* 0x000fe200000006ff */
[----:B------:R-:W-:Y:S01]  /*1a40*/  @!P1 SYNCS.ARRIVE.TRANS64.A1T0 RZ, [UR4+0x68], RZ ;  /* 0x000068ffffff99a7 */ /* 0x000fe20008100004 */
[----:B------:R-:W-:-:S06]  /*1a50*/  UISETP.GT.AND UP0, UPT, UR15, UR14, UPT ;  /* 0x0000000e0f00728c */ /* 0x000fcc000bf04270 */
[----:B--2---:R1:W2:Y:S03]  /*1a60*/  SYNCS.PHASECHK.TRANS64.TRYWAIT P0, [UR8+0x10], R2 ;  /* 0x00001002ff0075a7 */ /* 0x0042a60008001108 */
[----:B------:R-:W-:Y:S05]  /*1a70*/  BRA.U !UP0, `(.L_x_26) ;  /* 0x0000000108d47547 */ /* 0x000fea000b800000 */
[----:B------:R-:W-:Y:S01]  /*1a80*/  UIADD3 UR21, UPT, UPT, UR7, UR29, URZ ;  /* 0x0000001d07157290 */ /* 0x000fe2000fffe0ff */
[----:B------:R-:W-:-:S11]  /*1a90*/  UMOV UR42, UR6 ;  /* 0x00000006002a7c82 */ /* 0x000fd60008000000 */
.L_x_31:
[----:B-1----:R-:W-:Y:S01]  /*1aa0*/  ULEA UR33, UR42, UR4, 0x3 ;  /* 0x000000042a217291 */ /* 0x002fe2000f8e18ff */
[----:B--2---:R-:W-:Y:S01]  /*1ab0*/  @!P5 MOV R3, 0x14000 ;  /* 0x000140000003d802 */ /* 0x004fe20000000f00 */
[----:B--2---:R-:W-:Y:S10]  /*1ac0*/  @P0 BRA `(.L_x_27) ;  /* 0x00000000000c0947 */ /* 0x004ff40003800000 */
[----:B------:R-:W-:-:S04]  /*1ad0*/  SHF.L.U32 R4, R17, 0x1f, RZ ;  /* 0x0000001f11047819 */ /* 0x000fc800000006ff */
[----:B------:R-:W2:Y:S02]  /*1ae0*/  SYNCS.PHASECHK.TRANS64.TRYWAIT P0, [UR33+0x10], R4 ;  /* 0x00001004ff0075a7 */ /* 0x000ea40008001121 */
[----:B--2---:R-:W-:Y:S05]  /*1af0*/  @!P0 BRA `(.L_x_28) ;  /* 0x0000007400748947 */ /* 0x004fea0003800000 */
.L_x_27:
[----:B------:R2:W-:Y:S01]  /*1b00*/  @!P5 SYNCS.ARRIVE.TRANS64 RZ, [UR33], R3 ;  /* 0x00000003ffffd9a7 */ /* 0x0005e20008000021 */
[----:B------:R-:W-:Y:S04]  /*1b10*/  BSSY.RECONVERGENT B0, `(.L_x_29) ;  /* 0x0000003000007945 */ /* 0x000fe80003800200 */
[----:B------:R-:W-:Y:S05]  /*1b20*/  @P4 BRA `(.L_x_30) ;  /* 0x0000000000044947 */ /* 0x000fea0003800000 */
[----:B------:R-:W-:Y:S05]  /*1b30*/  BPT.TRAP 0x1 ;  /* 0x000000040000795c */ /* 0x000fea0000300000 */
.L_x_30:
[----:B------:R-:W-:Y:S05]  /*1b40*/  BSYNC.RECONVERGENT B0 ;  /* 0x0000000000007941 */ /* 0x000fea0003800200 */
.L_x_29:
        /* <DEDUP_REMOVED lines=32> */
[----:B------:R-:W-:Y:S01]  /*1d50*/  UMOV UR10, UR26 ;  /* 0x0000001a000a7c82 */ /* 0x000fe20008000000 */
[----:B------:R-:W-:Y:S01]  /*1d60*/  UIADD3 UR29, UPT, UPT, UR29, 0x1, URZ ;  /* 0x000000011d1d7890 */ /* 0x000fe2000fffe0ff */
[----:B------:R1:W-:Y:S01]  /*1d70*/  UTMALDG.3D [UR24], [UR40], desc[UR30] ;  /* 0x00001e18280075b4 */ /* 0x0003e20008011000 */
[----:B------:R-:W-:-:S02]  /*1d80*/  UMOV UR42, UR6 ;  /* 0x00000006002a7c82 */ /* 0x000fc40008000000 */
[----:B------:R-:W-:Y:S01]  /*1d90*/  UISETP.NE.AND UP0, UPT, UR29, UR21, UPT ;  /* 0x000000151d00728c */ /* 0x000fe2000bf05270 */
[----:B------:R1:W-:Y:S01]  /*1da0*/  UTMALDG.3D [UR16], [UR38], desc[UR30] ;  /* 0x00001e10260075b4 */ /* 0x0003e20008011000 */
[----:B------:R1:W-:Y:S07]  /*1db0*/  UTMALDG.3D [UR8], [UR38], desc[UR30] ;  /* 0x00001e08260075b4 */ /* 0x0003ee0008011000 */
[----:B------:R-:W-:Y:S05]  /*1dc0*/  BRA.U UP0, `(.L_x_31) ;  /* 0xfffffffd00347547 */ /* 0x000fea000b83ffff */
.L_x_26:
[C---:B-1----:R-:W-:Y:S01]  /*1dd0*/  LEA R2, R16.reuse, UR4, 0x3 ;  /* 0x0000000410027c11 */ /* 0x042fe2000f8e18ff */
[----:B------:R-:W-:Y:S01]  /*1de0*/  NOP ;  /* 0x0000000000007918 */ /* 0x000fe20000000000 */
[----:B--2---:R-:W-:Y:S02]  /*1df0*/  SHF.L.U32 R3, R13, 0x1f, RZ ;  /* 0x0000001f0d037819 */ /* 0x004fe400000006ff */
[----:B------:R-:W-:Y:S02]  /*1e00*/  LEA R4, R16, UR4, 0x4 ;  /* 0x0000000410047c11 */ /* 0x000fe4000f8e20ff */
[----:B------:R-:W1:Y:S02]  /*1e10*/  SYNCS.PHASECHK.TRANS64.TRYWAIT P0, [R2+URZ+0x70], R3 ;  /* 0x00007003020075a7 */ /* 0x000e6400080011ff */
[----:B-1----:R-:W-:Y:S05]  /*1e20*/  @!P0 BRA `(.L_x_32) ;  /* 0x0000007000c08947 */ /* 0x002fea0003800000 */
.L_x_132:
[----:B------:R-:W2:Y:S01]  /*1e30*/  LDS.128 R4, [R4+0x100] ;  /* 0x0001000004047984 */ /* 0x000ea20000000c00 */
[----:B---3--:R-:W-:Y:S01]  /*1e40*/  ISETP.GE.AND P0, PT, R40, 0x1, PT ;  /* 0x000000012800780c */ /* 0x008fe20003f06270 */
[----:B-1----:R-:W-:Y:S01]  /*1e50*/  VIADD R2, R2, 0x80 ;  /* 0x0000008002027836 */ /* 0x002fe20000000000 */
[----:B------:R-:W-:Y:S01]  /*1e60*/  @!PT LDS RZ, [RZ] ;  /* 0x00000000fffff984 */ /* 0x000fe20000000800 */
[----:B------:R-:W-:Y:S01]  /*1e70*/  @!PT LDS RZ, [RZ] ;  /* 0x00000000fffff984 */ /* 0x000fe20000000800 */
[----:B------:R-:W-:Y:S01]  /*1e80*/  @!PT LDS RZ, [RZ] ;  /* 0x00000000fffff984 */ /* 0x000fe20000000800 */
[----:B------:R-:W-:Y:S01]  /*1e90*/  @!PT LDS RZ, [RZ] ;  /* 0x00000000fffff984 */ /* 0x000fe20000000800 */
[----:B------:R1:W-:Y:S06]  /*1ea0*/  MEMBAR.ALL.CTA ;  /* 0x0000000000007992 */ /* 0x0003ec0000008000 */
[----:B-1----:R-:W1:Y:S01]  /*1eb0*/  FENCE.VIEW.ASYNC.S ;  /* 0x00000000000073c6 */ /* 0x002e620000000000 */
[----:B------:R-:W-:-:S04]  /*1ec0*/  PRMT R2, RZ, 0x654, R2 ;  /* 0x00000654ff027816 */ /* 0x000fc80000000002 */
[----:B-1----:R1:W-:Y:S01]  /*1ed0*/  SYNCS.ARRIVE.TRANS64.RED.A1T0 RZ, [R2+URZ], RZ ;  /* 0x000000ff02ff79a7 */ /* 0x0023e200081004ff */
[----:B--2---:R-:W-:-:S13]  /*1ee0*/  LOP3.LUT P2, RZ, R6, 0x1, RZ, 0xc0, !PT ;  /* 0x0000000106ff7812 */ /* 0x004fda000784c0ff */
[----:B------:R-:W-:Y:S01]  /*1ef0*/  @P2 SHF.R.U32.HI R3, RZ, 0x10, R5 ;  /* 0x00000010ff032819 */ /* 0x000fe20000011605 */
[----:B------:R-:W-:Y:S01]  /*1f00*/  VOTEU.ANY UP0, P2 ;  /* 0x0000000000ff7886 */ /* 0x000fe20001000100 */
[----:B------:R-:W-:Y:S02]  /*1f10*/  @P2 MOV R10, R4 ;  /* 0x00000004000a2202 */ /* 0x000fe40000000f00 */
[----:B------:R-:W-:Y:S02]  /*1f20*/  @P2 R2UR.BROADCAST UR8, R3 ;  /* 0x00000000030822ca */ /* 0x000fe400008e0000 */
[----:B------:R-:W-:-:S11]  /*1f30*/  @P2 LOP3.LUT R9, R5, 0xffff, RZ, 0xc0, !PT ;  /* 0x0000ffff05092812 */ /* 0x000fd600078ec0ff */
[----:B------:R-:W-:Y:S01]  /*1f40*/  @UP0 UMOV UR36, UR8 ;  /* 0x0000000800240c82 */ /* 0x000fe20008000000 */
[----:B-1----:R-:W-:Y:S05]  /*1f50*/  @!P0 BRA `(.L_x_33) ;  /* 0x0000000000b88947 */ /* 0x002fea0003800000 */
[----:B------:R-:W4:Y:S01]  /*1f60*/  LDC.64 R4, c[0x0][0xb18] ;  /* 0x0002c600ff047b82 */ /* 0x000f220000000a00 */
[----:B------:R-:W-:-:S07]  /*1f70*/  ISETP.NE.AND P3, PT, R40, 0x1, PT ;  /* 0x000000012800780c */ /* 0x000fce0003f65270 */
[----:B------:R-:W1:Y:S08]  /*1f80*/  LDC.64 R6, c[0x0][0xb10] ;  /* 0x0002c400ff067b82 */ /* 0x000e700000000a00 */
[----:B------:R-:W2:Y:S08]  /*1f90*/  LDC R14, c[0x0][0xb20] ;  /* 0x0002c800ff0e7b82 */ /* 0x000eb00000000800 */
[----:B------:R-:W3:Y:S01]  /*1fa0*/  LDC R15, c[0x0][0xb0c] ;  /* 0x0002c300ff0f7b82 */ /* 0x000ee20000000800 */
[----:B----4-:R-:W-:Y:S01]  /*1fb0*/  IMAD.HI.U32 R19, R0, R5, RZ ;  /* 0x0000000500137227 */ /* 0x010fe200078e00ff */
[----:B------:R-:W-:-:S03]  /*1fc0*/  ISETP.NE.AND P0, PT, R4, 0x1, PT ;  /* 0x000000010400780c */ /* 0x000fc60003f05270 */
[----:B------:R-:W-:-:S03]  /*1fd0*/  IMAD.HI.U32 R5, R9, R5, RZ ;  /* 0x0000000509057227 */ /* 0x000fc600078e00ff */
[----:B------:R-:W4:Y:S01]  /*1fe0*/  LDC.64 R2, c[0x0][0xb28] ;  /* 0x0002ca00ff027b82 */ /* 0x000f220000000a00 */
[----:B-1----:R-:W-:-:S04]  /*1ff0*/  IMAD.HI.U32 R20, R8, R6, RZ ;  /* 0x0000000608147227 */ /* 0x002fc800078e00ff */
[----:B------:R-:W-:Y:S01]  /*2000*/  IMAD.HI.U32 R21, R10, R6, RZ ;  /* 0x000000060a157227 */ /* 0x000fe200078e00ff */
[----:B------:R-:W-:Y:S02]  /*2010*/  SHF.R.U32.HI R20, RZ, R7, R20 ;  /* 0x00000007ff147219 */ /* 0x000fe40000011614 */
[-C--:B--2---:R-:W-:Y:S02]  /*2020*/  SHF.R.U32.HI R19, RZ, R14.reuse, R19 ;  /* 0x0000000eff137219 */ /* 0x084fe40000011613 */
[----:B------:R-:W-:Y:S02]  /*2030*/  SHF.R.U32.HI R5, RZ, R14, R5 ;  /* 0x0000000eff057219 */ /* 0x000fe40000011605 */
[----:B------:R-:W-:Y:S02]  /*2040*/  SEL R19, R0, R19, !P0 ;  /* 0x0000001300137207 */ /* 0x000fe40004000000 */
[----:B------:R-:W-:Y:S02]  /*2050*/  SHF.R.U32.HI R21, RZ, R7, R21 ;  /* 0x00000007ff157219 */ /* 0x000fe40000011615 */
[----:B---3--:R-:W-:-:S02]  /*2060*/  ISETP.NE.AND P1, PT, R15, 0x1, PT ;  /* 0x000000010f00780c */ /* 0x008fc40003f25270 */
[----:B------:R-:W-:Y:S02]  /*2070*/  SEL R5, R9, R5, !P0 ;  /* 0x0000000509057207 */ /* 0x000fe40004000000 */
[----:B------:R-:W-:Y:S02]  /*2080*/  SEL R20, R8, R20, !P1 ;  /* 0x0000001408147207 */ /* 0x000fe40004800000 */
[----:B------:R-:W-:Y:S01]  /*2090*/  SEL R21, R10, R21, !P1 ;  /* 0x000000150a157207 */ /* 0x000fe20004800000 */
[----:B----4-:R-:W-:-:S04]  /*20a0*/  IMAD.HI.U32 R18, R19, R2, RZ ;  /* 0x0000000213127227 */ /* 0x010fc800078e00ff */
        /* <DEDUP_REMOVED lines=10> */
[----:B------:R-:W-:-:S04]  /*2150*/  @!P0 IMAD.HI.U32 R7, R21, R2, RZ ;  /* 0x0000000215078227 */ /* 0x000fc800078e00ff */
[----:B------:R-:W-:Y:S01]  /*2160*/  IMAD.MOV R2, RZ, RZ, -R6 ;  /* 0x000000ffff027224 */ /* 0x000fe200078e0a06 */
[----:B------:R-:W-:Y:S02]  /*2170*/  @!P0 SHF.R.U32.HI R3, RZ, R3, R7 ;  /* 0x00000003ff038219 */ /* 0x000fe40000011607 */
[----:B------:R-:W-:Y:S01]  /*2180*/  IADD3 R7, PT, PT, -R5, RZ, RZ ;  /* 0x000000ff05077210 */ /* 0x000fe20007ffe1ff */
[----:B------:R-:W-:Y:S01]  /*2190*/  IMAD R2, R40, R2, R5 ;  /* 0x0000000228027224 */ /* 0x000fe200078e0205 */
        /* <DEDUP_REMOVED lines=10> */
.L_x_33:
[----:B------:R-:W1:Y:S02]  /*2240*/  LDCU UR8, c[0x0][0xb30] ;  /* 0x00016600ff0877ac */ /* 0x000e640008000800 */
[----:B-1----:R-:W-:-:S09]  /*2250*/  UISETP.NE.AND UP0, UPT, UR8, 0x1, UPT ;  /* 0x000000010800788c */ /* 0x002fd2000bf05270 */
[----:B------:R-:W-:Y:S05]  /*2260*/  BRA.U UP0, `(.L_x_34) ;  /* 0x0000000100407547 */ /* 0x000fea000b800000 */
[----:B------:R-:W1:Y:S08]  /*2270*/  LDC.64 R4, c[0x0][0xb10] ;  /* 0x0002c400ff047b82 */ /* 0x000e700000000a00 */
[----:B------:R-:W2:Y:S08]  /*2280*/  LDC.64 R2, c[0x0][0xb18] ;  /* 0x0002c600ff027b82 */ /* 0x000eb00000000a00 */
[----:B------:R-:W3:Y:S08]  /*2290*/  LDC R6, c[0x0][0xb20] ;  /* 0x0002c800ff067b82 */ /* 0x000ef00000000800 */
[----:B------:R-:W4:Y:S01]  /*22a0*/  LDC R7, c[0x0][0xb0c] ;  /* 0x0002c300ff077b82 */ /* 0x000f220000000800 */
[----:B-1----:R-:W-:-:S05]  /*22b0*/  IMAD.HI.U32 R4, R10, R4, RZ ;  /* 0x000000040a047227 */ /* 0x002fca00078e00ff */
[----:B------:R-:W-:Y:S01]  /*22c0*/  SHF.R.U32.HI R4, RZ, R5, R4 ;  /* 0x00000005ff047219 */ /* 0x000fe20000011604 */
[----:B--2---:R-:W-:Y:S01]  /*22d0*/  IMAD.HI.U32 R3, R9, R3, RZ ;  /* 0x0000000309037227 */ /* 0x004fe200078e00ff */
[----:B------:R-:W-:-:S04]  /*22e0*/  ISETP.NE.AND P0, PT, R2, 0x1, PT ;  /* 0x000000010200780c */ /* 0x000fc80003f05270 */
[----:B---3--:R-:W-:-:S04]  /*22f0*/  SHF.R.U32.HI R3, RZ, R6, R3 ;  /* 0x00000006ff037219 */ /* 0x008fc80000011603 */
[----:B------:R-:W-:Y:S02]  /*2300*/  SEL R3, R9, R3, !P0 ;  /* 0x0000000309037207 */ /* 0x000fe40004000000 */
[----:B----4-:R-:W-:-:S04]  /*2310*/  ISETP.NE.AND P1, PT, R7, 0x1, PT ;  /* 0x000000010700780c */ /* 0x010fc80003f25270 */
[----:B------:R-:W-:-:S05]  /*2320*/  SEL R4, R10, R4, !P1 ;  /* 0x000000040a047207 */ /* 0x000fca0004800000 */
[----:B------:R-:W-:Y:S02]  /*2330*/  IMAD.IADD R5, R3, 0x1, -R4 ;  /* 0x0000000103057824 */ /* 0x000fe400078e0a04 */
[----:B------:R-:W-:Y:S02]  /*2340*/  IMAD.IADD R3, R4, 0x1, -R3 ;  /* 0x0000000104037824 */ /* 0x000fe400078e0a03 */
[----:B------:R-:W-:Y:S02]  /*2350*/  IMAD R10, R5, R7, R10 ;  /* 0x00000007050a7224 */ /* 0x000fe400078e020a */
[----:B------:R-:W-:-:S07]  /*2360*/  IMAD R9, R3, R2, R9 ;  /* 0x0000000203097224 */ /* 0x000fce00078e0209 */
.L_x_34:
[----:B------:R-:W-:Y:S01]  /*2370*/  VIADD R16, R16, 0x1 ;  /* 0x0000000110107836 */ /* 0x000fe20000000000 */
[----:B------:R-:W-:Y:S01]  /*2380*/  PLOP3.LUT P1, PT, PT, PT, PT, 0x80, 0x8 ;  /* 0x000000000008781c */ /* 0x000fe20003f2f070 */
[----:B------:R-:W-:Y:S02]  /*2390*/  IMAD.IADD R15, R10, 0x1, R87 ;  /* 0x000000010a0f7824 */ /* 0x000fe400078e0257 */
[----:B------:R-:W-:Y:S01]  /*23a0*/  IMAD.IADD R14, R9, 0x1, R86 ;  /* 0x00000001090e7824 */ /* 0x000fe200078e0256 */
[----:B------:R-:W-:-:S04]  /*23b0*/  ISETP.NE.AND P0, PT, R16, 0x2, PT ;  /* 0x000000021000780c */ /* 0x000fc80003f05270 */
[----:B------:R-:W-:Y:S02]  /*23c0*/  SEL R2, RZ, 0x1, P0 ;  /* 0x00000001ff027807 */ /* 0x000fe40000000000 */
[----:B------:R-:W-:Y:S02]  /*23d0*/  SEL R16, R16, RZ, P0 ;  /* 0x000000ff10107207 */ /* 0x000fe40000000000 */
[----:B------:R-:W-:Y:S01]  /*23e0*/  LOP3.LUT R13, R13, R2, RZ, 0x3c, !PT ;  /* 0x000000020d0d7212 */ /* 0x000fe200078e3cff */
[----:B------:R-:W-:Y:S06]  /*23f0*/  @P2 BRA `(.L_x_35) ;  /* 0xfffffff000402947 */ /* 0x000fec000383ffff */
[----:B------:R-:W-:Y:S01]  /*2400*/  UIADD3 UR5, UPT, UPT, UR4, 0x10, URZ ;  /* 0x0000001004057890 */ /* 0x000fe2000fffe0ff */
[----:B------:R-:W-:-:S03]  /*2410*/  SHF.L.U32 R2, R17, 0x1f, RZ ;  /* 0x0000001f11027819 */ /* 0x000fc600000006ff */
[----:B------:R-:W-:-:S09]  /*2420*/  ULEA UR4, UR6, UR5, 0x3 ;  /* 0x0000000506047291 */ /* 0x000fd2000f8e18ff */
[----:B------:R-:W1:Y:S02]  /*2430*/  SYNCS.PHASECHK.TRANS64.TRYWAIT P0, [UR4], R2 ;  /* 0x00000002ff0075a7 */ /* 0x000e640008001104 */
[----:B-1----:R-:W-:Y:S05]  /*2440*/  @!P0 BRA `(.L_x_36) ;  /* 0x0000006c004c8947 */ /* 0x002fea0003800000 */
.L_x_134:
[----:B------:R-:W-:-:S04]  /*2450*/  UIADD3 UR6, UPT, UPT, UR6, 0x1, URZ ;  /* 0x0000000106067890 */ /* 0x000fc8000fffe0ff */
[----:B------:R-:W-:-:S04]  /*2460*/  UISETP.NE.AND UP0, UPT, UR6, 0x2, UPT ;  /* 0x000000020600788c */ /* 0x000fc8000bf05270 */
[----:B------:R-:W-:Y:S02]  /*2470*/  USEL UR4, URZ, 0x1, UP0 ;  /* 0x00000001ff047887 */ /* 0x000fe40008000000 */
[----:B------:R-:W-:-:S04]  /*2480*/  USEL UR6, UR6, URZ, UP0 ;  /* 0x000000ff06067287 */ /* 0x000fc80008000000 */
[----:B------:R-:W-:Y:S01]  /*2490*/  ULEA UR6, UR6, UR5, 0x3 ;  /* 0x0000000506067291 */ /* 0x000fe2000f8e18ff */
[----:B-1----:R-:W-:-:S04]  /*24a0*/  LOP3.LUT R2, R17, UR4, RZ, 0x3c, !PT ;  /* 0x0000000411027c12 */ /* 0x002fc8000f8e3cff */
[----:B------:R-:W-:Y:S01]  /*24b0*/  SHF.L.U32 R2, R2, 0x1f, RZ ;  /* 0x0000001f02027819 */ /* 0x000fe200000006ff */
[----:B----4-:R-:W-:-:S07]  /*24c0*/  IMAD.U32 R0, RZ, RZ, UR6 ;  /* 0x00000006ff007e24 */ /* 0x010fce000f8e00ff */
.L_x_37:
[----:B-1----:R1:W2:Y:S02]  /*24d0*/  SYNCS.PHASECHK.TRANS64.TRYWAIT P0, [R0+URZ], R2 ;  /* 0x00000002000075a7 */ /* 0x0022a400080011ff */
[----:B--2---:R-:W-:Y:S05]  /*24e0*/  @!P0 NANOSLEEP.SYNCS 0x989680 ;  /* 0x009896800000895d */ /* 0x004fea0003900000 */
[----:B------:R-:W2:Y:S02]  /*24f0*/  @!P0 SYNCS.PHASECHK.TRANS64 P0, [R0+URZ], R2 ;  /* 0x00000002000085a7 */ /* 0x000ea400080010ff */
[----:B--2---:R-:W-:Y:S05]  /*2500*/  @P0 EXIT ;  /* 0x000000000000094d */ /* 0x004fea0003800000 */
[----:B------:R-:W-:Y:S05]  /*2510*/  BRA `(.L_x_37) ;  /* 0xfffffffc00ec7947 */ /* 0x000fea000383ffff */
.L_x_17:
[----:B------:R-:W-:-:S04]  /*2520*/  UISETP.NE.AND UP1, UPT, UR37, URZ, UPT ;  /* 0x000000ff2500728c */ /* 0x000fc8000bf25270 */
[----:B------:R-:W-:-:S09]  /*2530*/  UISETP.NE.OR UP1, UPT, UR8, 0x1, UP1 ;  /* 0x000000010800788c */ /* 0x000fd20008f25670 */
[----:B------:R-:W-:Y:S05]  /*2540*/  BRA.U UP1, `(.L_x_38) ;  /* 0x0000000501487547 */ /* 0x000fea000b800000 */
[----:B------:R-:W-:Y:S01]  /*2550*/  ISETP.NE.AND P2, PT, R2, RZ, PT ;  /* 0x000000ff0200720c */ /* 0x000fe20003f45270 */
[----:B------:R-:W-:Y:S01]  /*2560*/  IMAD.MOV.U32 R12, RZ, RZ, 0x1 ;  /* 0x00000001ff0c7424 */ /* 0x000fe200078e00ff */
[----:B------:R-:W-:Y:S02]  /*2570*/  CS2R R10, SRZ ;  /* 0x00000000000a7805 */ /* 0x000fe4000001ff00 */
[----:B------:R-:W-:Y:S01]  /*2580*/  CS2R R8, SRZ ;  /* 0x0000000000087805 */ /* 0x000fe2000001ff00 */
[----:B------:R-:W-:Y:S01]  /*2590*/  UMOV UR4, 0x400 ;  /* 0x0000040000047882 */ /* 0x000fe20000000000 */
[----:B------:R-:W-:Y:S01]  /*25a0*/  UMOV UR6, URZ ;  /* 0x000000ff00067c82 */ /* 0x000fe20008000000 */
[----:B------:R-:W-:-:S12]  /*25b0*/  ULEA UR37, UR37, UR4, 0x18 ;  /* 0x0000000425257291 */ /* 0x000fd8000f8ec0ff */
.L_x_42:
[----:B------:R-:W-:Y:S02]  /*25c0*/  LEA R0, R8, UR37, 0x3 ;  /* 0x0000002508007c11 */ /* 0x000fe4000f8e18ff */
[----:B------:R-:W-:-:S03]  /*25d0*/  SHF.L.U32 R4, R9, 0x1f, RZ ;  /* 0x0000001f09047819 */ /* 0x000fc600000006ff */
[----:B------:R-:W-:Y:S01]  /*25e0*/  VIADD R5, R0, 0xe0 ;  /* 0x000000e000057836 */ /* 0x000fe20000000000 */
[----:B------:R-:W1:Y:S02]  /*25f0*/  SYNCS.PHASECHK.TRANS64.TRYWAIT P0, [R0+URZ+0xd0], R4 ;  /* 0x0000d004000075a7 */ /* 0x000e6400080011ff */
[----:B-1----:R-:W-:Y:S05]  /*2600*/  @!P0 BRA `(.L_x_39) ;  /* 0x0000006800f48947 */ /* 0x002fea0003800000 */
.L_x_135:
[----:B------:R-:W-:Y:S01]  /*2610*/  ULEA UR5, UR6, UR37, 0x3 ;  /* 0x0000002506057291 */ /* 0x000fe2000f8e18ff */
[----:B-1----:R-:W-:Y:S01]  /*2620*/  PRMT R0, RZ, 0x654, R5 ;  /* 0x00000654ff007816 */ /* 0x002fe20000000005 */
[----:B------:R-:W-:Y:S01]  /*2630*/  @!P2 IMAD.MOV.U32 R4, RZ, RZ, 0x10 ;  /* 0x00000010ff04a424 */ /* 0x000fe200078e00ff */
[----:B------:R-:W-:Y:S01]  /*2640*/  SHF.L.U32 R5, R12, 0x1f, RZ ;  /* 0x0000001f0c057819 */ /* 0x000fe200000006ff */
[----:B------:R-:W-:Y:S01]  /*2650*/  UIADD3 UR4, UPT, UPT, UR5, 0x70, URZ ;  /* 0x0000007005047890 */ /* 0x000fe2000fffe0ff */
[----:B------:R1:W-:Y:S05]  /*2660*/  SYNCS.ARRIVE.TRANS64.RED.A1T0 RZ, [R0+URZ], RZ ;  /* 0x000000ff00ff79a7 */ /* 0x0003ea00081004ff */
[----:B------:R-:W-:Y:S01]  /*2670*/  IMAD.U32 R6, RZ, RZ, UR4 ;  /* 0x00000004ff067e24 */ /* 0x000fe2000f8e00ff */
[----:B------:R-:W2:Y:S04]  /*2680*/  SYNCS.PHASECHK.TRANS64.TRYWAIT P0, [UR5+0x80], R5 ;  /* 0x00008005ff0075a7 */ /* 0x000ea80008001105 */
[----:B------:R-:W-:Y:S01]  /*2690*/  PRMT R6, R2, 0x654, R6 ;  /* 0x0000065402067816 */ /* 0x000fe20000000006 */
[----:B-12---:R-:W-:Y:S06]  /*26a0*/  @!P0 BRA `(.L_x_40) ;  /* 0x0000006800e08947 */ /* 0x006fec0003800000 */
.L_x_137:
[----:B------:R-:W-:Y:S01]  /*26b0*/  ULEA UR4, UR6, UR37, 0x4 ;  /* 0x0000002506047291 */ /* 0x000fe2000f8e20ff */
[----:B------:R-:W-:Y:S01]  /*26c0*/  SEL R3, R6, R3, !P2 ;  /* 0x0000000306037207 */ /* 0x000fe20005000000 */
[----:B------:R-:W-:Y:S01]  /*26d0*/  UIADD3 UR5, UPT, UPT, UR5, 0x70, URZ ;  /* 0x0000007005057890 */ /* 0x000fe2000fffe0ff */
[----:B-1----:R-:W-:Y:S01]  /*26e0*/  LEA R0, R11, UR37, 0x3 ;  /* 0x000000250b007c11 */ /* 0x002fe2000f8e18ff */
[----:B------:R-:W-:Y:S01]  /*26f0*/  UIADD3 UR4, UPT, UPT, UR4, 0x100, URZ ;  /* 0x0000010004047890 */ /* 0x000fe2000fffe0ff */
[----:B------:R1:W-:Y:S01]  /*2700*/  @!P2 SYNCS.ARRIVE.TRANS64.RED RZ, [R3+URZ], R4 ;  /* 0x0000000403ffa9a7 */ /* 0x0003e200080004ff */
[----:B------:R-:W-:Y:S01]  /*2710*/  UIADD3 UR6, UPT, UPT, UR6, 0x1, URZ ;  /* 0x0000000106067890 */ /* 0x000fe2000fffe0ff */
[----:B------:R-:W-:-:S03]  /*2720*/  VIADD R8, R8, 0x1 ;  /* 0x0000000108087836 */ /* 0x000fc60000000000 */
[----:B------:R-:W-:Y:S02]  /*2730*/  UISETP.NE.AND UP0, UPT, UR6, 0x2, UPT ;  /* 0x000000020600788c */ /* 0x000fe4000bf05270 */
[----:B------:R-:W-:Y:S01]  /*2740*/  ISETP.NE.AND P0, PT, R8, 0x2, PT ;  /* 0x000000020800780c */ /* 0x000fe20003f05270 */
[----:B------:R-:W-:Y:S06]  /*2750*/  UGETNEXTWORKID.BROADCAST [UR4], [UR5] ;  /* 0x00000000040073ca */ /* 0x000fec0008000100 */
[----:B------:R-:W-:Y:S02]  /*2760*/  USEL UR4, URZ, 0x1, UP0 ;  /* 0x00000001ff047887 */ /* 0x000fe40008000000 */
[----:B------:R-:W-:-:S04]  /*2770*/  USEL UR6, UR6, URZ, UP0 ;  /* 0x000000ff06067287 */ /* 0x000fc80008000000 */
[----:B------:R-:W-:Y:S02]  /*2780*/  LOP3.LUT R12, R12, UR4, RZ, 0x3c, !PT ;  /* 0x000000040c0c7c12 */ /* 0x000fe4000f8e3cff */
[----:B-1----:R-:W-:-:S04]  /*2790*/  SHF.L.U32 R4, R10, 0x1f, RZ ;  /* 0x0000001f0a047819 */ /* 0x002fc800000006ff */
[----:B------:R-:W1:Y:S02]  /*27a0*/  SYNCS.PHASECHK.TRANS64.TRYWAIT P1, [R0+URZ+0x70], R4 ;  /* 0x00007004000075a7 */ /* 0x000e6400080211ff */
[----:B-1----:R-:W-:Y:S05]  /*27b0*/  @!P1 BRA `(.L_x_41) ;  /* 0x0000006800b49947 */ /* 0x002fea0003800000 */
.L_x_138:
[C---:B-1----:R-:W-:Y:S01]  /*27c0*/  LEA R4, R11.reuse, UR37, 0x4 ;  /* 0x000000250b047c11 */ /* 0x042fe2000f8e20ff */
[----:B------:R-:W-:Y:S01]  /*27d0*/  VIADD R0, R0, 0x80 ;  /* 0x0000008000007836 */ /* 0x000fe20000000000 */
[----:B------:R-:W-:Y:S01]  /*27e0*/  SEL R8, R8, RZ, P0 ;  /* 0x000000ff08087207 */ /* 0x000fe20000000000 */
[----:B------:R-:W-:-:S03]  /*27f0*/  VIADD R11, R11, 0x1 ;  /* 0x000000010b0b7836 */ /* 0x000fc60000000000 */
[----:B------:R-:W1:Y:S01]  /*2800*/  LDS.128 R4, [R4+0x100] ;  /* 0x0001000004047984 */ /* 0x000e620000000c00 */
[----:B------:R-:W-:Y:S02]  /*2810*/  PRMT R0, RZ, 0x654, R0 ;  /* 0x00000654ff007816 */ /* 0x000fe40000000000 */
[C---:B------:R-:W-:Y:S01]  /*2820*/  ISETP.NE.AND P1, PT, R11.reuse, 0x2, PT ;  /* 0x000000020b00780c */ /* 0x040fe20003f25270 */
[----:B------:R-:W-:Y:S01]  /*2830*/  @!PT LDS RZ, [RZ] ;  /* 0x00000000fffff984 */ /* 0x000fe20000000800 */
[----:B------:R-:W-:Y:S01]  /*2840*/  @!PT LDS RZ, [RZ] ;  /* 0x00000000fffff984 */ /* 0x000fe20000000800 */
[----:B------:R-:W-:Y:S01]  /*2850*/  @!PT LDS RZ, [RZ] ;  /* 0x00000000fffff984 */ /* 0x000fe20000000800 */
[----:B------:R-:W-:Y:S01]  /*2860*/  @!PT LDS RZ, [RZ] ;  /* 0x00000000fffff984 */ /* 0x000fe20000000800 */
[----:B------:R2:W-:Y:S06]  /*2870*/  MEMBAR.ALL.CTA ;  /* 0x0000000000007992 */ /* 0x0005ec0000008000 */
[----:B--2---:R-:W2:Y:S01]  /*2880*/  FENCE.VIEW.ASYNC.S ;  /* 0x00000000000073c6 */ /* 0x004ea20000000000 */
[----:B------:R-:W-:Y:S01]  /*2890*/  SEL R11, R11, RZ, P1 ;  /* 0x000000ff0b0b7207 */ /* 0x000fe20000800000 */
[----:B--2---:R2:W-:Y:S01]  /*28a0*/  SYNCS.ARRIVE.TRANS64.RED.A1T0 RZ, [R0+URZ], RZ ;  /* 0x000000ff00ff79a7 */ /* 0x0045e200081004ff */
[----:B-1----:R-:W-:-:S02]  /*28b0*/  LOP3.LUT P3, RZ, R6, 0x1, RZ, 0xc0, !PT ;  /* 0x0000000106ff7812 */ /* 0x002fc4000786c0ff */
[----:B------:R-:W-:-:S04]  /*28c0*/  SEL R4, RZ, 0x1, P1 ;  /* 0x00000001ff047807 */ /* 0x000fc80000800000 */
[----:B------:R-:W-:Y:S02]  /*28d0*/  LOP3.LUT R10, R10, R4, RZ, 0x3c, !PT ;  /* 0x000000040a0a7212 */ /* 0x000fe400078e3cff */
[----:B--2---:R-:W-:-:S04]  /*28e0*/  SEL R0, RZ, 0x1, P0 ;  /* 0x00000001ff007807 */ /* 0x004fc80000000000 */
[----:B------:R-:W-:Y:S01]  /*28f0*/  LOP3.LUT R9, R9, R0, RZ, 0x3c, !PT ;  /* 0x0000000009097212 */ /* 0x000fe200078e3cff */
[----:B------:R-:W-:Y:S06]  /*2900*/  @P3 BRA `(.L_x_42) ;  /* 0xfffffffc002c3947 */ /* 0x000fec000383ffff */
[----:B------:R-:W-:Y:S01]  /*2910*/  ULEA UR5, UR6, UR37, 0x3 ;  /* 0x0000002506057291 */ /* 0x000fe2000f8e18ff */
[----:B------:R-:W-:-:S08]  /*2920*/  SHF.L.U32 R2, R12, 0x1f, RZ ;  /* 0x0000001f0c027819 */ /* 0x000fd000000006ff */
[----:B------:R-:W1:Y:S02]  /*2930*/  SYNCS.PHASECHK.TRANS64 P0, [UR5+0x80], R2 ;  /* 0x00008002ff0075a7 */ /* 0x000e640008001005 */
[----:B-1----:R-:W-:Y:S05]  /*2940*/  @P0 BRA `(.L_x_43) ;  /* 0x0000000000080947 */ /* 0x002fea0003800000 */
[----:B------:R-:W1:Y:S02]  /*2950*/  SYNCS.PHASECHK.TRANS64.TRYWAIT P0, [UR5+0x80], R2 ;  /* 0x00008002ff0075a7 */ /* 0x000e640008001105 */
[----:B-1----:R-:W-:Y:S05]  /*2960*/  @!P0 BRA `(.L_x_44) ;  /* 0x00000068005c8947 */ /* 0x002fea0003800000 */
.L_x_43:
[----:B------:R-:W-:-:S04]  /*2970*/  UIADD3 UR4, UPT, UPT, UR6, 0x1, URZ ;  /* 0x0000000106047890 */ /* 0x000fc8000fffe0ff */
[----:B------:R-:W-:-:S04]  /*2980*/  UISETP.NE.AND UP0, UPT, UR4, 0x2, UPT ;  /* 0x000000020400788c */ /* 0x000fc8000bf05270 */
[----:B------:R-:W-:Y:S02]  /*2990*/  USEL UR7, URZ, 0x1, UP0 ;  /* 0x00000001ff077887 */ /* 0x000fe40008000000 */
[----:B------:R-:W-:-:S04]  /*29a0*/  USEL UR4, UR4, URZ, UP0 ;  /* 0x000000ff04047287 */ /* 0x000fc80008000000 */
[----:B------:R-:W-:Y:S01]  /*29b0*/  ULEA UR4, UR4, UR37, 0x3 ;  /* 0x0000002504047291 */ /* 0x000fe2000f8e18ff */
[----:B-1----:R-:W-:-:S04]  /*29c0*/  LOP3.LUT R2, R12, UR7, RZ, 0x3c, !PT ;  /* 0x000000070c027c12 */ /* 0x002fc8000f8e3cff */
[----:B------:R-:W-:-:S04]  /*29d0*/  SHF.L.U32 R0, R2, 0x1f, RZ ;  /* 0x0000001f02007819 */ /* 0x000fc800000006ff */
[----:B------:R-:W1:Y:S02]  /*29e0*/  SYNCS.PHASECHK.TRANS64 P0, [UR4+0x80], R0 ;  /* 0x00008000ff0075a7 */ /* 0x000e640008001004 */
[----:B-1----:R-:W-:Y:S05]  /*29f0*/  @P0 EXIT ;  /* 0x000000000000094d */ /* 0x002fea0003800000 */
[----:B------:R-:W-:Y:S02]  /*2a00*/  SHF.L.U32 R2, R2, 0x1f, RZ ;  /* 0x0000001f02027819 */ /* 0x000fe400000006ff */
[----:B------:R-:W-:-:S07]  /*2a10*/  MOV R0, UR4 ;  /* 0x0000000400007c02 */ /* 0x000fce0008000f00 */
.L_x_45:
[----:B-1----:R1:W2:Y:S02]  /*2a20*/  SYNCS.PHASECHK.TRANS64.TRYWAIT P0, [R0+URZ+0x80], R2 ;  /* 0x00008002000075a7 */ /* 0x0022a400080011ff */
[----:B--2---:R-:W-:Y:S05]  /*2a30*/  @!P0 NANOSLEEP.SYNCS 0x989680 ;  /* 0x009896800000895d */ /* 0x004fea0003900000 */
[----:B------:R-:W2:Y:S02]  /*2a40*/  @!P0 SYNCS.PHASECHK.TRANS64 P0, [R0+URZ+0x80], R2 ;  /* 0x00008002000085a7 */ /* 0x000ea400080010ff */
[----:B--2---:R-:W-:Y:S05]  /*2a50*/  @P0 EXIT ;  /* 0x000000000000094d */ /* 0x004fea0003800000 */
[----:B------:R-:W-:Y:S05]  /*2a60*/  BRA `(.L_x_45) ;  /* 0xfffffffc00ec7947 */ /* 0x000fea000383ffff */
.L_x_38:
[----:B------:R-:W-:-:S09]  /*2a70*/  UISETP.NE.AND UP1, UPT, UR8, URZ, UPT ;  /* 0x000000ff0800728c */ /* 0x000fd2000bf25270 */
[----:B------:R-:W-:Y:S05]  /*2a80*/  BRA.U UP1, `(.L_x_46) ;  /* 0x00000011013c7547 */ /* 0x000fea000b800000 */
[----:B------:R-:W-:Y:S01]  /*2a90*/  UMOV UR4, 0x40 ;  /* 0x0000004000047882 */ /* 0x000fe20000000000 */
[----:B------:R-:W-:Y:S01]  /*2aa0*/  NOP ;  /* 0x0000000000007918 */ /* 0x000fe20000000000 */
[----:B------:R-:W-:Y:S01]  /*2ab0*/  ULEA UR4, UR37, UR4, 0x18 ;  /* 0x0000000425047291 */ /* 0x000fe2000f8ec0ff */
[----:B------:R-:W-:Y:S02]  /*2ac0*/  UMOV UR5, 0x400 ;  /* 0x0000040000057882 */ /* 0x000fe40000000000 */
[----:B------:R-:W-:-:S06]  /*2ad0*/  ULEA UR37, UR37, UR5, 0x18 ;  /* 0x0000000525257291 */ /* 0x000fcc000f8ec0ff */
[----:B------:R-:W1:Y:S02]  /*2ae0*/  LDS.U8 R0, [UR4+0x1c] ;  /* 0x00001c04ff007984 */ /* 0x000e640008000000 */
[----:B-1----:R-:W-:-:S13]  /*2af0*/  ISETP.NE.AND P0, PT, R0, RZ, PT ;  /* 0x000000ff0000720c */ /* 0x002fda0003f05270 */
[----:B------:R-:W-:Y:S05]  /*2b00*/  @P0 BRA `(.L_x_47) ;  /* 0x0000000000580947 */ /* 0x000fea0003800000 */
[----:B------:R-:W-:-:S13]  /*2b10*/  ELECT P0, URZ, PT ;  /* 0x0000000000ff782f */ /* 0x000fda0003800000 */
[----:B------:R-:W-:Y:S05]  /*2b20*/  @!P0 BRA `(.L_x_48) ;  /* 0x0000000000608947 */ /* 0x000fea0003800000 */
[----:B------:R-:W-:Y:S01]  /*2b30*/  UMOV UR5, 0x10 ;  /* 0x0000001000057882 */ /* 0x000fe20000000000 */
[----:B------:R-:W-:Y:S01]  /*2b40*/  HFMA2 R0, -RZ, RZ, 0, 5.9604644775390625e-08 ;  /* 0x00000001ff007431 */ /* 0x000fe200000001ff */
[----:B------:R-:W-:-:S03]  /*2b50*/  MOV R2, 0xffff ;  /* 0x0000ffff00027802 */ /* 0x000fc60000000f00 */
[----:B------:R-:W-:Y:S04]  /*2b60*/  DEPBAR.LE SB1, 0x36 ;  /* 0x00009d800000791a */ /* 0x000fe80000000000 */
[----:B------:R-:W1:Y:S02]  /*2b70*/  UTCATOMSWS.FIND_AND_SET.ALIGN UP0, UR5, UR5 ;  /* 0x00000005000575e3 */ /* 0x000e640008000800 */
[----:B-1----:R-:W-:Y:S01]  /*2b80*/  MOV R3, UR5 ;  /* 0x0000000500037c02 */ /* 0x002fe20008000f00 */
[----:B------:R-:W-:Y:S06]  /*2b90*/  BRA.U UP0, `(.L_x_49) ;  /* 0x0000000100187547 */ /* 0x000fec000b800000 */
.L_x_50:
[----:B------:R-:W-:Y:S05]  /*2ba0*/  NANOSLEEP 0x64 ;  /* 0x000000640000795d */ /* 0x000fea0003800000 */
[----:B------:R-:W-:-:S05]  /*2bb0*/  UMOV UR5, 0x10 ;  /* 0x0000001000057882 */ /* 0x000fca0000000000 */
[----:B------:R-:W-:Y:S04]  /*2bc0*/  DEPBAR.LE SB1, 0x36 ;  /* 0x00009d800000791a */ /* 0x000fe80000000000 */
[----:B------:R-:W1:Y:S02]  /*2bd0*/  UTCATOMSWS.FIND_AND_SET.ALIGN UP0, UR5, UR5 ;  /* 0x00000005000575e3 */ /* 0x000e640008000800 */
[----:B-1----:R-:W-:Y:S01]  /*2be0*/  MOV R3, UR5 ;  /* 0x0000000500037c02 */ /* 0x002fe20008000f00 */
[----:B------:R-:W-:Y:S05]  /*2bf0*/  BRA.U !UP0, `(.L_x_50) ;  /* 0xfffffffd08e87547 */ /* 0x000fea000b83ffff */
.L_x_49:
[-C--:B------:R-:W-:Y:S02]  /*2c00*/  SHF.L.U32 R2, R2, R3.reuse, RZ ;  /* 0x0000000302027219 */ /* 0x080fe400000006ff */
[----:B------:R-:W-:Y:S01]  /*2c10*/  SHF.L.U32 R0, R0, R3, RZ ;  /* 0x0000000300007219 */ /* 0x000fe200000006ff */
[----:B------:R-:W-:Y:S02]  /*2c20*/  IMAD.SHL.U32 R3, R3, 0x20, RZ ;  /* 0x0000002003037824 */ /* 0x000fe400078e00ff */
[----:B------:R1:W-:Y:S04]  /*2c30*/  ATOMS.OR RZ, [UR4+0x14], R2 ;  /* 0x00001402ffff798c */ /* 0x0003e8000b000004 */
[----:B------:R1:W-:Y:S04]  /*2c40*/  ATOMS.OR RZ, [UR4+0x18], R0 ;  /* 0x00001800ffff798c */ /* 0x0003e8000b000004 */
[----:B------:R1:W-:Y:S01]  /*2c50*/  STS [UR37+0x120], R3 ;  /* 0x00012003ff007988 */ /* 0x0003e20008000825 */
[----:B------:R-:W-:Y:S05]  /*2c60*/  BRA `(.L_x_48) ;  /* 0x0000000000107947 */ /* 0x000fea0003800000 */
.L_x_47:
[----:B------:R-:W-:Y:S02]  /*2c70*/  MOV R0, 0xffffffff ;  /* 0xffffffff00007802 */ /* 0x000fe40000000f00 */
[----:B------:R-:W-:-:S03]  /*2c80*/  MOV R2, 0x2cb0 ;  /* 0x00002cb000027802 */ /* 0x000fc60000000f00 */
[----:B------:R1:W-:Y:S04]  /*2c90*/  STS [UR37+0x120], R0 ;  /* 0x00012000ff007988 */ /* 0x0003e80008000825 */
[----:B-1-3-5:R-:W-:Y:S05]  /*2ca0*/  CALL.REL.NOINC `($__internal_1_$__cuda_sm10x_tcgen05_guardrail_trap_phase_invalid_during_alloc) ;  /* 0x0000006c00a47944 */ /* 0x02afea0003c00000 */
.L_x_48:
[----:B------:R-:W-:Y:S05]  /*2cb0*/  WARPSYNC.ALL ;  /* 0x0000000000007948 */ /* 0x000fea0003800000 */
[----:B------:R-:W2:Y:S01]  /*2cc0*/  S2UR UR5, SR_CgaCtaId ;  /* 0x00000000000579c3 */ /* 0x000ea20000008800 */
[----:B------:R-:W-:Y:S01]  /*2cd0*/  UMOV UR4, 0x400 ;  /* 0x0000040000047882 */ /* 0x000fe20000000000 */
[----:B------:R-:W-:-:S06]  /*2ce0*/  NOP ;  /* 0x0000000000007918 */ /* 0x000fcc0000000000 */
[----:B------:R-:W-:Y:S06]  /*2cf0*/  BAR.ARV 0x6, 0xa0 ;  /* 0x0182800000007b1d */ /* 0x000fec0000002000 */
[----:B------:R-:W4:Y:S01]  /*2d00*/  LDCU UR7, c[0x0][0x38c] ;  /* 0x00007180ff0777ac */ /* 0x000f220008000800 */
[----:B------:R-:W-:Y:S01]  /*2d10*/  IMAD.MOV.U32 R11, RZ, RZ, 0x1 ;  /* 0x00000001ff0b7424 */ /* 0x000fe200078e00ff */
[----:B------:R-:W-:Y:S01]  /*2d20*/  CS2R R8, SRZ ;  /* 0x0000000000087805 */ /* 0x000fe2000001ff00 */
[----:B------:R-:W-:Y:S01]  /*2d30*/  IMAD.MOV.U32 R10, RZ, RZ, RZ ;  /* 0x000000ffff0a7224 */ /* 0x000fe200078e00ff */
[----:B------:R-:W3:Y:S01]  /*2d40*/  LDCU UR6, c[0x0][0x38c] ;  /* 0x00007180ff0677ac */ /* 0x000ee20008000800 */
[----:B------:R-:W-:Y:S01]  /*2d50*/  UMOV UR15, URZ ;  /* 0x000000ff000f7c82 */ /* 0x000fe20008000000 */
[----:B------:R-:W-:Y:S01]  /*2d60*/  UMOV UR14, URZ ;  /* 0x000000ff000e7c82 */ /* 0x000fe20008000000 */
[----:B--2---:R-:W-:Y:S01]  /*2d70*/  ULEA UR5, UR5, UR4, 0x18 ;  /* 0x0000000405057291 */ /* 0x004fe2000f8ec0ff */
[----:B------:R-:W-:Y:S01]  /*2d80*/  UMOV UR32, 0x0 ;  /* 0x0000000000207882 */ /* 0x000fe20000000000 */
[----:B------:R-:W-:-:S02]  /*2d90*/  UMOV UR33, 0x4400010 ;  /* 0x0440001000217882 */ /* 0x000fc40000000000 */
[----:B------:R-:W-:Y:S02]  /*2da0*/  UIADD3 UR9, UPT, UPT, UR5, 0x8800, URZ ;  /* 0x0000880005097890 */ /* 0x000fe4000fffe0ff */
[----:B------:R-:W-:Y:S02]  /*2db0*/  UIADD3 UR10, UPT, UPT, UR5, 0x10800, URZ ;  /* 0x00010800050a7890 */ /* 0x000fe4000fffe0ff */
[----:B----4-:R-:W-:Y:S01]  /*2dc0*/  UIADD3 UR7, UPT, UPT, UR7, 0x7f, URZ ;  /* 0x0000007f07077890 */ /* 0x010fe2000fffe0ff */
[----:B-1----:R-:W1:Y:S01]  /*2dd0*/  LDS R0, [UR5+0x120] ;  /* 0x00012005ff007984 */ /* 0x002e620008000800 */
[----:B------:R-:W-:Y:S02]  /*2de0*/  USHF.R.U32.HI UR9, URZ, 0x4, UR9 ;  /* 0x00000004ff097899 */ /* 0x000fe40008011609 */
[----:B------:R-:W-:Y:S02]  /*2df0*/  USHF.R.S32.HI UR4, URZ, 0x1f, UR7 ;  /* 0x0000001fff047899 */ /* 0x000fe40008011407 */
[----:B------:R-:W-:-:S02]  /*2e00*/  USHF.R.U32.HI UR10, URZ, 0x4, UR10 ;  /* 0x00000004ff0a7899 */ /* 0x000fc4000801160a */
[----:B------:R-:W-:Y:S02]  /*2e10*/  ULEA.HI UR4, UR4, UR7, URZ, 0x7 ;  /* 0x0000000704047291 */ /* 0x000fe4000f8f38ff */
[----:B------:R-:W-:Y:S02]  /*2e20*/  ULOP3.LUT UR9, UR9, 0x3fff, URZ, 0xc0, !UPT ;  /* 0x00003fff09097892 */ /* 0x000fe4000f8ec0ff */
[----:B------:R-:W-:Y:S02]  /*2e30*/  USHF.R.S32.HI UR4, URZ, 0x7, UR4 ;  /* 0x00000007ff047899 */ /* 0x000fe40008011404 */
[----:B------:R-:W-:Y:S02]  /*2e40*/  ULOP3.LUT UR10, UR10, 0x3fff, URZ, 0xc0, !UPT ;  /* 0x00003fff0a0a7892 */ /* 0x000fe4000f8ec0ff */
[----:B------:R-:W-:Y:S01]  /*2e50*/  UISETP.LT.AND UP0, UPT, UR4, 0x1, UPT ;  /* 0x000000010400788c */ /* 0x000fe2000bf01270 */
[----:B------:R-:W-:Y:S01]  /*2e60*/  UMOV UR30, 0x0 ;  /* 0x00000000001e7882 */ /* 0x000fe20000000000 */
[----:B------:R-:W-:-:S02]  /*2e70*/  UMOV UR31, 0x4400010 ;  /* 0x04400010001f7882 */ /* 0x000fc40000000000 */
[----:B------:R-:W-:Y:S01]  /*2e80*/  USEL UR8, UR4, 0x1, !UP0 ;  /* 0x0000000104087887 */ /* 0x000fe2000c000000 */
[----:B------:R-:W-:Y:S01]  /*2e90*/  UMOV UR28, 0x0 ;  /* 0x00000000001c7882 */ /* 0x000fe20000000000 */
[----:B------:R-:W-:Y:S01]  /*2ea0*/  UMOV UR29, 0x4400010 ;  /* 0x04400010001d7882 */ /* 0x000fe20000000000 */
[----:B------:R-:W-:Y:S01]  /*2eb0*/  UMOV UR26, 0x0 ;  /* 0x00000000001a7882 */ /* 0x000fe20000000000 */
[----:B------:R-:W-:Y:S01]  /*2ec0*/  UMOV UR27, 0x4400010 ;  /* 0x04400010001b7882 */ /* 0x000fe20000000000 */
[----:B------:R-:W-:Y:S01]  /*2ed0*/  UMOV UR24, 0x0 ;  /* 0x0000000000187882 */ /* 0x000fe20000000000 */
[----:B------:R-:W-:Y:S01]  /*2ee0*/  UMOV UR25, 0x4400010 ;  /* 0x0440001000197882 */ /* 0x000fe20000000000 */
[----:B------:R-:W-:Y:S01]  /*2ef0*/  UMOV UR22, 0x0 ;  /* 0x0000000000167882 */ /* 0x000fe20000000000 */
[----:B------:R-:W-:Y:S01]  /*2f00*/  UMOV UR23, 0x4400010 ;  /* 0x0440001000177882 */ /* 0x000fe20000000000 */
[----:B------:R-:W-:Y:S02]  /*2f10*/  ULOP3.LUT UR9, UR9, 0x10000, URZ, 0xfc, !UPT ;  /* 0x0001000009097892 */ /* 0x000fe4000f8efcff */
[----:B------:R-:W-:-:S02]  /*2f20*/  ULOP3.LUT UR10, UR10, 0x10000, URZ, 0xfc, !UPT ;  /* 0x000100000a0a7892 */ /* 0x000fc4000f8efcff */
[----:B------:R-:W-:Y:S02]  /*2f30*/  UIADD3 UR8, UPT, UPT, -UR8, URZ, URZ ;  /* 0x000000ff08087290 */ /* 0x000fe4000fffe1ff */
[----:B---3--:R-:W-:Y:S01]  /*2f40*/  UISETP.GE.AND UP3, UPT, UR6, 0x1, UPT ;  /* 0x000000010600788c */ /* 0x008fe2000bf66270 */
[----:B------:R-:W-:Y:S01]  /*2f50*/  UMOV UR20, 0x0 ;  /* 0x0000000000147882 */ /* 0x000fe20000000000 */
[----:B------:R-:W-:Y:S01]  /*2f60*/  UMOV UR21, 0x4400010 ;  /* 0x0440001000157882 */ /* 0x000fe20000000000 */
[----:B------:R-:W-:Y:S01]  /*2f70*/  UMOV UR18, 0x0 ;  /* 0x0000000000127882 */ /* 0x000fe20000000000 */
[----:B-1----:R-:W-:Y:S01]  /*2f80*/  R2UR UR16, R0 ;  /* 0x00000000001072ca */ /* 0x002fe200000e0000 */
[----:B------:R-:W-:-:S14]  /*2f90*/  UMOV UR19, 0x4400010 ;  /* 0x0440001000137882 */ /* 0x000fdc0000000000 */
.L_x_57:
[----:B------:R-:W-:Y:S02]  /*2fa0*/  LEA R0, R10, UR5, 0x3 ;  /* 0x000000050a007c11 */ /* 0x000fe4000f8e18ff */
[----:B------:R-:W-:Y:S02]  /*2fb0*/  SHF.L.U32 R2, R9, 0x1f, RZ ;  /* 0x0000001f09027819 */ /* 0x000fe400000006ff */
[----:B------:R-:W-:Y:S01]  /*2fc0*/  PLOP3.LUT P0, PT, PT, PT, UP3, 0x80, 0x8 ;  /* 0x000000000008781c */ /* 0x000fe20003f0f038 */
[----:B------:R-:W-:Y:S01]  /*2fd0*/  VIADD R3, R0, 0x80 ;  /* 0x0000008000037836 */ /* 0x000fe20000000000 */
[----:B-1----:R-:W1:Y:S02]  /*2fe0*/  SYNCS.PHASECHK.TRANS64.TRYWAIT P1, [R0+URZ+0x70], R2 ;  /* 0x00007002000075a7 */ /* 0x002e6400080211ff */
[----:B-1-3--:R-:W-:Y:S09]  /*2ff0*/  @!P1 BRA `(.L_x_51) ;  /* 0x0000006000d09947 */ /* 0x00aff20003800000 */
.L_x_140:
[----:B------:R-:W-:Y:S01]  /*3000*/  LEA R4, R10, UR5, 0x4 ;  /* 0x000000050a047c11 */ /* 0x000fe2000f8e20ff */
[----:B------:R-:W-:Y:S01]  /*3010*/  @UP3 ULEA UR7, UR14, UR5, 0x3 ;  /* 0x000000050e073291 */ /* 0x000fe2000f8e18ff */
[----:B------:R-:W-:Y:S01]  /*3020*/  PLOP3.LUT P2, PT, PT, PT, PT, 0x80, 0x8 ;  /* 0x000000000008781c */ /* 0x000fe20003f4f070 */
[----:B------:R-:W-:Y:S01]  /*3030*/  ULEA UR6, UR15, UR5, 0x3 ;  /* 0x000000050f067291 */ /* 0x000fe2000f8e18ff */
[----:B------:R-:W-:Y:S01]  /*3040*/  PRMT R3, RZ, 0x654, R3 ;  /* 0x00000654ff037816 */ /* 0x000fe20000000003 */
[----:B------:R-:W-:Y:S01]  /*3050*/  ULEA.HI UR11, UR15, UR15, URZ, 0x1 ;  /* 0x0000000f0f0b7291 */ /* 0x000fe2000f8f08ff */
[----:B------:R-:W2:Y:S01]  /*3060*/  LDS.128 R4, [R4+0x100] ;  /* 0x0001000004047984 */ /* 0x000ea20000000c00 */
[----:B-1----:R-:W-:Y:S02]  /*3070*/  @P0 SHF.L.U32 R2, R8, 0x1f, RZ ;  /* 0x0000001f08020819 */ /* 0x002fe400000006ff */
[----:B------:R-:W-:Y:S01]  /*3080*/  SHF.L.U32 R0, R11, 0x1f, RZ ;  /* 0x0000001f0b007819 */ /* 0x000fe200000006ff */
[----:B------:R-:W-:Y:S01]  /*3090*/  @!PT LDS RZ, [RZ] ;  /* 0x00000000fffff984 */ /* 0x000fe20000000800 */
[----:B------:R-:W-:Y:S01]  /*30a0*/  @!PT LDS RZ, [RZ] ;  /* 0x00000000fffff984 */ /* 0x000fe20000000800 */
[----:B------:R-:W-:Y:S01]  /*30b0*/  @!PT LDS RZ, [RZ] ;  /* 0x00000000fffff984 */ /* 0x000fe20000000800 */
[----:B------:R-:W-:Y:S01]  /*30c0*/  @!PT LDS RZ, [RZ] ;  /* 0x00000000fffff984 */ /* 0x000fe20000000800 */
[----:B------:R1:W-:Y:S06]  /*30d0*/  MEMBAR.ALL.CTA ;  /* 0x0000000000007992 */ /* 0x0003ec0000008000 */
[----:B-1----:R-:W1:Y:S02]  /*30e0*/  FENCE.VIEW.ASYNC.S ;  /* 0x00000000000073c6 */ /* 0x002e640000000000 */
[----:B-1----:R1:W-:Y:S01]  /*30f0*/  SYNCS.ARRIVE.TRANS64.RED.A1T0 RZ, [R3+URZ], RZ ;  /* 0x000000ff03ff79a7 */ /* 0x0023e200081004ff */
[----:B------:R1:W3:Y:S01]  /*3100*/  @P0 SYNCS.PHASECHK.TRANS64.TRYWAIT P2, [UR7], R2 ;  /* 0x00000002ff0005a7 */ /* 0x0002e20008041107 */
[----:B------:R-:W-:-:S02]  /*3110*/  USHF.L.U32 UR7, UR11, 0x7, URZ ;  /* 0x000000070b077899 */ /* 0x000fc400080006ff */
[----:B------:R-:W-:Y:S01]  /*3120*/  ULOP3.LUT UR11, UR11, 0xffe, URZ, 0xc0, !UPT ;  /* 0x00000ffe0b0b7892 */ /* 0x000fe2000f8ec0ff */
[----:B--2---:R-:W-:Y:S01]  /*3130*/  LOP3.LUT P1, RZ, R6, 0x1, RZ, 0xc0, !PT ;  /* 0x0000000106ff7812 */ /* 0x004fe2000782c0ff */
[----:B------:R-:W-:Y:S02]  /*3140*/  ULOP3.LUT UR7, UR7, 0xffffff00, URZ, 0xc0, !UPT ;  /* 0xffffff0007077892 */ /* 0x000fe4000f8ec0ff */
[----:B------:R-:W-:Y:S02]  /*3150*/  UIADD3 UR11, UPT, UPT, -UR11, UR15, URZ ;  /* 0x0000000f0b0b7290 */ /* 0x000fe4000fffe1ff */
[----:B------:R-:W-:-:S04]  /*3160*/  UIADD3 UR7, UPT, UPT, UR16, UR7, URZ ;  /* 0x0000000710077290 */ /* 0x000fc8000fffe0ff */
[----:B------:R-:W-:Y:S01]  /*3170*/  ULEA UR7, UR11, UR7, 0x14 ;  /* 0x000000070b077291 */ /* 0x000fe2000f8ea0ff */
[----:B------:R-:W2:Y:S02]  /*3180*/  SYNCS.PHASECHK.TRANS64.TRYWAIT P0, [UR6+0xb0], R0 ;  /* 0x0000b000ff0075a7 */ /* 0x000ea40008001106 */
[----:B-123--:R-:W-:Y:S09]  /*3190*/  @!P0 BRA `(.L_x_52) ;  /* 0x00000060007c8947 */ /* 0x00eff20003800000 */
.L_x_142:
[----:B------:R-:W-:Y:S01]  /*31a0*/  IADD3 R10, PT, PT, R10, 0x1, RZ ;  /* 0x000000010a0a7810 */ /* 0x000fe20007ffe0ff */
[----:B------:R-:W-:Y:S06]  /*31b0*/  BRA.U !UP3, `(.L_x_53) ;  /* 0x000000050b107547 */ /* 0x000fec000b800000 */
[----:B------:R-:W-:Y:S01]  /*31c0*/  UPLOP3.LUT UP4, UPT, UPT, UPT, UPT, 0x40, 0x4 ;  /* 0x000000000004789c */ /* 0x000fe20003f8e870 */
[----:B------:R-:W-:Y:S01]  /*31d0*/  UMOV UR13, UR8 ;  /* 0x00000008000d7c82 */ /* 0x000fe20008000000 */
[----:B------:R-:W-:Y:S01]  /*31e0*/  UMOV UR12, UR4 ;  /* 0x00000004000c7c82 */ /* 0x000fe20008000000 */
[----:B------:R-:W-:-:S08]  /*31f0*/  UMOV UR17, UR14 ;  /* 0x0000000e00117c82 */ /* 0x000fd00008000000 */
.L_x_56:
[----:B------:R-:W-:Y:S02]  /*3200*/  UIADD3 UR13, UPT, UPT, UR13, 0x1, URZ ;  /* 0x000000010d0d7890 */ /* 0x000fe4000fffe0ff */
[----:B--2---:R-:W-:Y:S02]  /*3210*/  ULEA UR11, UR17, UR5, 0x3 ;  /* 0x00000005110b7291 */ /* 0x004fe4000f8e18ff */
[----:B------:R-:W-:Y:S01]  /*3220*/  UISETP.NE.AND UP0, UPT, UR13, URZ, UPT ;  /* 0x000000ff0d00728c */ /* 0x000fe2000bf05270 */
[----:B---3--:R-:W-:Y:S10]  /*3230*/  @P2 BRA `(.L_x_54) ;  /* 0x00000000000c2947 */ /* 0x008ff40003800000 */
[----:B-1----:R-:W-:Y:S04]  /*3240*/  SHF.L.U32 R2, R8, 0x1f, RZ ;  /* 0x0000001f08027819 */ /* 0x002fe800000006ff */
[----:B------:R-:W1:Y:S02]  /*3250*/  SYNCS.PHASECHK.TRANS64.TRYWAIT P0, [UR11], R2 ;  /* 0x00000002ff0075a7 */ /* 0x000e64000800110b */
[----:B-1----:R-:W-:Y:S05]  /*3260*/  @!P0 BRA `(.L_x_55) ;  /* 0x0000006000608947 */ /* 0x002fea0003800000 */
.L_x_54:
[----:B------:R-:W-:Y:S01]  /*3270*/  UISETP.NE.AND UP1, UPT, UR12, 0x1, UPT ;  /* 0x000000010c00788c */ /* 0x000fe2000bf25270 */
[----:B------:R-:W-:Y:S01]  /*3280*/  PLOP3.LUT P2, PT, PT, PT, PT, 0x80, 0x8 ;  /* 0x000000000008781c */ /* 0x000fe20003f4f070 */
[----:B------:R-:W-:Y:S02]  /*3290*/  UIADD3 UR14, UPT, UPT, UR17, 0x1, URZ ;  /* 0x00000001110e7890 */ /* 0x000fe4000fffe0ff */
[----:B------:R-:W-:Y:S02]  /*32a0*/  ULEA UR64, UR17, UR10, 0xc ;  /* 0x0000000a11407291 */ /* 0x000fe4000f8e60ff */
[----:B------:R-:W-:Y:S01]  /*32b0*/  UISETP.NE.AND UP2, UPT, UR14, 0x2, UPT ;  /* 0x000000020e00788c */ /* 0x000fe2000bf45270 */
[----:B------:R-:W-:Y:S01]  /*32c0*/  PLOP3.LUT P0, PT, PT, PT, UP1, 0x80, 0x8 ;  /* 0x000000000008781c */ /* 0x000fe20003f0f018 */
[----:B------:R-:W-:Y:S02]  /*32d0*/  ULEA UR62, UR17, UR9, 0xa ;  /* 0x00000009113e7291 */ /* 0x000fe4000f8e50ff */
[----:B------:R-:W-:Y:S02]  /*32e0*/  USEL UR35, URZ, 0x1, UP2 ;  /* 0x00000001ff237887 */ /* 0x000fe40009000000 */
[----:B------:R-:W-:Y:S02]  /*32f0*/  USEL UR14, UR14, URZ, UP2 ;  /* 0x000000ff0e0e7287 */ /* 0x000fe40009000000 */
[----:B------:R-:W-:Y:S02]  /*3300*/  UIADD3 UR60, UPT, UPT, UR64, 0x2, URZ ;  /* 0x00000002403c7890 */ /* 0x000fe4000fffe0ff */
[----:B------:R-:W-:Y:S01]  /*3310*/  @UP1 ULEA UR34, UR14, UR5, 0x3 ;  /* 0x000000050e221291 */ /* 0x000fe2000f8e18ff */
[----:B------:R-:W-:Y:S01]  /*3320*/  LOP3.LUT R8, R8, UR35, RZ, 0x3c, !PT ;  /* 0x0000002308087c12 */ /* 0x000fe2000f8e3cff */
[----:B------:R-:W-:Y:S02]  /*3330*/  UIADD3 UR58, UPT, UPT, UR62, 0x2, URZ ;  /* 0x000000023e3a7890 */ /* 0x000fe4000fffe0ff */
[----:B------:R-:W-:Y:S01]  /*3340*/  UIADD3 UR56, UPT, UPT, UR64, 0x4, URZ ;  /* 0x0000000440387890 */ /* 0x000fe2000fffe0ff */
[----:B-1----:R-:W-:Y:S01]  /*3350*/  @P0 SHF.L.U32 R0, R8, 0x1f, RZ ;  /* 0x0000001f08000819 */ /* 0x002fe200000006ff */
[----:B------:R-:W-:Y:S02]  /*3360*/  UIADD3 UR54, UPT, UPT, UR62, 0x4, URZ ;  /* 0x000000043e367890 */ /* 0x000fe4000fffe0ff */
[----:B------:R-:W-:Y:S01]  /*3370*/  UIADD3 UR52, UPT, UPT, UR64, 0x6, URZ ;  /* 0x0000000640347890 */ /* 0x000fe2000fffe0ff */
[----:B------:R2:W3:Y:S01]  /*3380*/  @P0 SYNCS.PHASECHK.TRANS64.TRYWAIT P2, [UR34], R0 ;  /* 0x00000000ff0005a7 */ /* 0x0004e20008041122 */
[----:B------:R-:W-:Y:S02]  /*3390*/  UIADD3 UR50, UPT, UPT, UR62, 0x6, URZ ;  /* 0x000000063e327890 */ /* 0x000fe4000fffe0ff */
        /* <DEDUP_REMOVED lines=9> */
[----:B------:R-:W-:Y:S01]  /*3430*/  UIADD3 UR12, UPT, UPT, UR12, -0x1, URZ ;  /* 0xffffffff0c0c7890 */ /* 0x000fe2000fffe0ff */
[----:B------:R-:W-:Y:S01]  /*3440*/  UMOV UR65, 0x40004040 ;  /* 0x4000404000417882 */ /* 0x000fe20000000000 */
[----:B------:R-:W-:Y:S01]  /*3450*/  UMOV UR63, 0x40004040 ;  /* 0x40004040003f7882 */ /* 0x000fe20000000000 */
[----:B------:R-:W-:Y:S01]  /*3460*/  UMOV UR61, 0x40004040 ;  /* 0x40004040003d7882 */ /* 0x000fe20000000000 */
[----:B------:R2:W-:Y:S01]  /*3470*/  UTCHMMA gdesc[UR62], gdesc[UR64], tmem[UR7], tmem[UR32], idesc[UR33], UP4 ;  /* 0x00ff20403e0075ea */ /* 0x0005e2000a000007 */
[----:B------:R-:W-:Y:S01]  /*3480*/  UPLOP3.LUT UP4, UPT, UPT, UPT, UPT, 0x80, 0x8 ;  /* 0x000000000008789c */ /* 0x000fe20003f8f070 */
[----:B------:R-:W-:Y:S01]  /*3490*/  UMOV UR59, 0x40004040 ;  /* 0x40004040003b7882 */ /* 0x000fe20000000000 */
[----:B------:R-:W-:Y:S01]  /*34a0*/  UMOV UR57, 0x40004040 ;  /* 0x4000404000397882 */ /* 0x000fe20000000000 */
[----:B------:R2:W-:Y:S01]  /*34b0*/  UTCHMMA gdesc[UR58], gdesc[UR60], tmem[UR7], tmem[UR30], idesc[UR31], UPT ;  /* 0x00ff1e3c3a0075ea */ /* 0x0005e2000b800007 */
        /* <DEDUP_REMOVED lines=14> */
[----:B------:R-:W-:Y:S01]  /*35a0*/  UMOV UR35, 0x40004040 ;  /* 0x4000404000237882 */ /* 0x000fe20000000000 */
[----:B------:R2:W-:Y:S01]  /*35b0*/  UTCHMMA gdesc[UR38], gdesc[UR40], tmem[UR7], tmem[UR20], idesc[UR21], UPT ;  /* 0x00ff1428260075ea */ /* 0x0005e2000b800007 */
[----:B------:R2:W-:Y:S01]  /*35c0*/  UTCHMMA gdesc[UR34], gdesc[UR36], tmem[UR7], tmem[UR18], idesc[UR19], UPT ;  /* 0x00ff1224220075ea */ /* 0x0005e2000b800007 */
[----:B------:R2:W-:Y:S01]  /*35d0*/  UTCBAR [UR11], URZ ;  /* 0x000000ff0b0073e9 */ /* 0x0005e200080000ff */
[----:B------:R-:W-:Y:S01]  /*35e0*/  UMOV UR17, UR14 ;  /* 0x0000000e00117c82 */ /* 0x000fe20008000000 */
[----:B------:R-:W-:Y:S05]  /*35f0*/  BRA.U UP0, `(.L_x_56) ;  /* 0xfffffffd00007547 */ /* 0x000fea000b83ffff */
.L_x_53:
[----:B------:R-:W-:Y:S01]  /*3600*/  UIADD3 UR15, UPT, UPT, UR15, 0x1, URZ ;  /* 0x000000010f0f7890 */ /* 0x000fe2000fffe0ff */
[C---:B------:R-:W-:Y:S01]  /*3610*/  ISETP.NE.AND P0, PT, R10.reuse, 0x2, PT ;  /* 0x000000020a00780c */ /* 0x040fe20003f05270 */
[----:B--2---:R-:W-:Y:S02]  /*3620*/  UIADD3 UR7, UPT, UPT, UR6, 0x90, URZ ;  /* 0x0000009006077890 */ /* 0x004fe4000fffe0ff */
[----:B------:R-:W-:Y:S01]  /*3630*/  UISETP.NE.AND UP0, UPT, UR15, 0x4, UPT ;  /* 0x000000040f00788c */ /* 0x000fe2000bf05270 */
[----:B-1----:R-:W-:Y:S02]  /*3640*/  SEL R0, RZ, 0x1, P0 ;  /* 0x00000001ff007807 */ /* 0x002fe40000000000 */
[----:B------:R-:W-:Y:S01]  /*3650*/  SEL R10, R10, RZ, P0 ;  /* 0x000000ff0a0a7207 */ /* 0x000fe20000000000 */
[----:B------:R-:W-:Y:S01]  /*3660*/  USEL UR6, URZ, 0x1, UP0 ;  /* 0x00000001ff067887 */ /* 0x000fe20008000000 */
[----:B------:R-:W-:Y:S01]  /*3670*/  LOP3.LUT R9, R9, R0, RZ, 0x3c, !PT ;  /* 0x0000000009097212 */ /* 0x000fe200078e3cff */
[----:B------:R-:W-:Y:S01]  /*3680*/  USEL UR15, UR15, URZ, UP0 ;  /* 0x000000ff0f0f7287 */ /* 0x000fe20008000000 */
[----:B------:R1:W-:Y:S03]  /*3690*/  UTCBAR [UR7], URZ ;  /* 0x000000ff070073e9 */ /* 0x0003e600080000ff */
[----:B------:R-:W-:Y:S01]  /*36a0*/  LOP3.LUT R11, R11, UR6, RZ, 0x3c, !PT ;  /* 0x000000060b0b7c12 */ /* 0x000fe2000f8e3cff */
[----:B------:R-:W-:Y:S07]  /*36b0*/  @P1 BRA `(.L_x_57) ;  /* 0xfffffff800381947 */ /* 0x000fee000383ffff */
[----:B------:R-:W2:Y:S01]  /*36c0*/  S2UR UR4, SR_CgaCtaId ;  /* 0x00000000000479c3 */ /* 0x000ea20000008800 */
[----:B------:R-:W-:Y:S01]  /*36d0*/  ELECT P0, URZ, PT ;  /* 0x0000000000ff782f */ /* 0x000fe20003800000 */
[----:B------:R-:W-:Y:S01]  /*36e0*/  IMAD.MOV.U32 R0, RZ, RZ, 0x1 ;  /* 0x00000001ff007424 */ /* 0x000fe200078e00ff */
[----:B------:R-:W-:Y:S01]  /*36f0*/  UIADD3 UR5, UPT, UPT, UR5, 0xb0, URZ ;  /* 0x000000b005057890 */ /* 0x000fe2000fffe0ff */
[----:B------:R-:W-:Y:S01]  /*3700*/  SHF.L.U32 R2, R11, 0x1f, RZ ;  /* 0x0000001f0b027819 */ /* 0x000fe200000006ff */
[----:B------:R-:W-:-:S03]  /*3710*/  UMOV UR6, 0x40 ;  /* 0x0000004000067882 */ /* 0x000fc60000000000 */
[----:B------:R-:W-:Y:S01]  /*3720*/  UVIRTCOUNT.DEALLOC.SMPOOL 0x80 ;  /* 0x000000800000784c */ /* 0x000fe20000000000 */
[----:B--2---:R-:W-:Y:S02]  /*3730*/  ULEA UR4, UR4, UR6, 0x18 ;  /* 0x0000000604047291 */ /* 0x004fe4000f8ec0ff */
[----:B------:R-:W-:-:S07]  /*3740*/  ULEA UR6, UR15, UR5, 0x3 ;  /* 0x000000050f067291 */ /* 0x000fce000f8e18ff */
[----:B------:R2:W-:Y:S02]  /*3750*/  @P0 STS.U8 [UR4+0x1c], R0 ;  /* 0x00001c00ff000988 */ /* 0x0005e40008000004 */
[----:B------:R-:W4:Y:S02]  /*3760*/  SYNCS.PHASECHK.TRANS64.TRYWAIT P0, [UR6], R2 ;  /* 0x00000002ff0075a7 */ /* 0x000f240008001106 */
[----:B--2-4-:R-:W-:Y:S05]  /*3770*/  @!P0 BRA `(.L_x_58) ;  /* 0x0000005c00348947 */ /* 0x014fea0003800000 */
.L_x_145:
[----:B-1----:R-:W-:-:S04]  /*3780*/  UIADD3 UR7, UPT, UPT, UR15, 0x1, URZ ;  /* 0x000000010f077890 */ /* 0x002fc8000fffe0ff */
[----:B------:R-:W-:-:S04]  /*3790*/  UISETP.NE.AND UP0, UPT, UR7, 0x4, UPT ;  /* 0x000000040700788c */ /* 0x000fc8000bf05270 */
[----:B------:R-:W-:Y:S02]  /*37a0*/  USEL UR8, URZ, 0x1, UP0 ;  /* 0x00000001ff087887 */ /* 0x000fe40008000000 */
[----:B------:R-:W-:-:S04]  /*37b0*/  USEL UR7, UR7, URZ, UP0 ;  /* 0x000000ff07077287 */ /* 0x000fc80008000000 */
[----:B------:R-:W-:Y:S01]  /*37c0*/  ULEA UR6, UR7, UR5, 0x3 ;  /* 0x0000000507067291 */ /* 0x000fe2000f8e18ff */
[----:B--2---:R-:W-:-:S04]  /*37d0*/  LOP3.LUT R2, R11, UR8, RZ, 0x3c, !PT ;  /* 0x000000080b027c12 */ /* 0x004fc8000f8e3cff */
[----:B------:R-:W-:-:S04]  /*37e0*/  SHF.L.U32 R3, R2, 0x1f, RZ ;  /* 0x0000001f02037819 */ /* 0x000fc800000006ff */
[----:B------:R-:W1:Y:S02]  /*37f0*/  SYNCS.PHASECHK.TRANS64.TRYWAIT P0, [UR6], R3 ;  /* 0x00000003ff0075a7 */ /* 0x000e640008001106 */
[----:B-1----:R-:W-:Y:S05]  /*3800*/  @!P0 BRA `(.L_x_59) ;  /* 0x0000005c00288947 */ /* 0x002fea0003800000 */
.L_x_147:
[----:B------:R-:W-:-:S04]  /*3810*/  UIADD3 UR7, UPT, UPT, UR7, 0x1, URZ ;  /* 0x0000000107077890 */ /* 0x000fc8000fffe0ff */
[----:B------:R-:W-:-:S04]  /*3820*/  UISETP.NE.AND UP0, UPT, UR7, 0x4, UPT ;  /* 0x000000040700788c */ /* 0x000fc8000bf05270 */
[----:B------:R-:W-:Y:S02]  /*3830*/  USEL UR8, URZ, 0x1, UP0 ;  /* 0x00000001ff087887 */ /* 0x000fe40008000000 */
[----:B------:R-:W-:-:S04]  /*3840*/  USEL UR7, UR7, URZ, UP0 ;  /* 0x000000ff07077287 */ /* 0x000fc80008000000 */
[----:B------:R-:W-:Y:S01]  /*3850*/  ULEA UR6, UR7, UR5, 0x3 ;  /* 0x0000000507067291 */ /* 0x000fe2000f8e18ff */
[----:B------:R-:W-:-:S04]  /*3860*/  LOP3.LUT R2, R2, UR8, RZ, 0x3c, !PT ;  /* 0x0000000802027c12 */ /* 0x000fc8000f8e3cff */
[----:B-1----:R-:W-:-:S04]  /*3870*/  SHF.L.U32 R3, R2, 0x1f, RZ ;  /* 0x0000001f02037819 */ /* 0x002fc800000006ff */
[----:B------:R-:W1:Y:S02]  /*3880*/  SYNCS.PHASECHK.TRANS64.TRYWAIT P0, [UR6], R3 ;  /* 0x00000003ff0075a7 */ /* 0x000e640008001106 */
[----:B-1----:R-:W-:Y:S05]  /*3890*/  @!P0 BRA `(.L_x_60) ;  /* 0x0000005c001c8947 */ /* 0x002fea0003800000 */
.L_x_149:
[----:B------:R-:W-:-:S04]  /*38a0*/  UIADD3 UR7, UPT, UPT, UR7, 0x1, URZ ;  /* 0x0000000107077890 */ /* 0x000fc8000fffe0ff */
[----:B------:R-:W-:-:S04]  /*38b0*/  UISETP.NE.AND UP0, UPT, UR7, 0x4, UPT ;  /* 0x000000040700788c */ /* 0x000fc8000bf05270 */
[----:B------:R-:W-:Y:S02]  /*38c0*/  USEL UR6, URZ, 0x1, UP0 ;  /* 0x00000001ff067887 */ /* 0x000fe40008000000 */
[----:B------:R-:W-:-:S04]  /*38d0*/  USEL UR7, UR7, URZ, UP0 ;  /* 0x000000ff07077287 */ /* 0x000fc80008000000 */
[----:B------:R-:W-:Y:S01]  /*38e0*/  ULEA UR7, UR7, UR5, 0x3 ;  /* 0x0000000507077291 */ /* 0x000fe2000f8e18ff */
[----:B------:R-:W-:-:S04]  /*38f0*/  LOP3.LUT R2, R2, UR6, RZ, 0x3c, !PT ;  /* 0x0000000602027c12 */ /* 0x000fc8000f8e3cff */
[----:B------:R-:W-:-:S04]  /*3900*/  SHF.L.U32 R2, R2, 0x1f, RZ ;  /* 0x0000001f02027819 */ /* 0x000fc800000006ff */
[----:B------:R-:W2:Y:S02]  /*3910*/  SYNCS.PHASECHK.TRANS64.TRYWAIT P0, [UR7], R2 ;  /* 0x00000002ff0075a7 */ /* 0x000ea40008001107 */
[----:B--2---:R-:W-:Y:S05]  /*3920*/  @!P0 BRA `(.L_x_61) ;  /* 0x0000005c00108947 */ /* 0x004fea0003800000 */
.L_x_151:
[----:B------:R-:W-:Y:S01]  /*3930*/  NOP ;  /* 0x0000000000007918 */ /* 0x000fe20000000000 */
[----:B-1----:R-:W1:Y:S01]  /*3940*/  LDS R0, [UR4+0x14] ;  /* 0x00001404ff007984 */ /* 0x002e620008000800 */
[----:B------:R-:W-:Y:S01]  /*3950*/  ULOP3.LUT UR6, UR16, 0xffff, URZ, 0xc0, !UPT ;  /* 0x0000ffff10067892 */ /* 0x000fe2000f8ec0ff */
[----:B------:R-:W-:Y:S01]  /*3960*/  UMOV UR8, 0xffff ;  /* 0x0000ffff00087882 */ /* 0x000fe20000000000 */
[----:B------:R-:W-:Y:S02]  /*3970*/  UMOV UR5, 0x1 ;  /* 0x0000000100057882 */ /* 0x000fe40000000000 */
[----:B------:R-:W-:-:S04]  /*3980*/  USHF.R.U32.HI UR6, URZ, 0x5, UR6 ;  /* 0x00000005ff067899 */ /* 0x000fc80008011606 */
[----:B------:R-:W-:Y:S02]  /*3990*/  USHF.L.U32 UR8, UR8, UR6, URZ ;  /* 0x0000000608087299 */ /* 0x000fe400080006ff */
[----:B------:R-:W-:-:S04]  /*39a0*/  USHF.L.U32 UR5, UR5, UR6, URZ ;  /* 0x0000000605057299 */ /* 0x000fc800080006ff */
[----:B-1----:R-:W-:-:S04]  /*39b0*/  LOP3.LUT R0, R0, UR8, RZ, 0xc0, !PT ;  /* 0x0000000800007c12 */ /* 0x002fc8000f8ec0ff */
[----:B------:R-:W-:-:S13]  /*39c0*/  ISETP.NE.AND P0, PT, R0, UR8, PT ;  /* 0x0000000800007c0c */ /* 0x000fda000bf05270 */
[----:B------:R-:W-:Y:S05]  /*39d0*/  @P0 BRA `(.L_x_62) ;  /* 0x0000000000580947 */ /* 0x000fea0003800000 */
[----:B------:R-:W1:Y:S02]  /*39e0*/  LDS R0, [UR4+0x18] ;  /* 0x00001804ff007984 */ /* 0x000e640008000800 */
[----:B-1----:R-:W-:-:S04]  /*39f0*/  LOP3.LUT R0, R0, UR5, RZ, 0xc0, !PT ;  /* 0x0000000500007c12 */ /* 0x002fc8000f8ec0ff */
[----:B------:R-:W-:-:S13]  /*3a00*/  ISETP.NE.AND P0, PT, R0, UR5, PT ;  /* 0x0000000500007c0c */ /* 0x000fda000bf05270 */
[----:B------:R-:W-:Y:S05]  /*3a10*/  @P0 BRA `(.L_x_63) ;  /* 0x00000000003c0947 */ /* 0x000fea0003800000 */
[----:B------:R-:W1:Y:S01]  /*3a20*/  S2R R2, SR_LANEID ;  /* 0x0000000000027919 */ /* 0x000e620000000000 */
[----:B------:R-:W-:Y:S01]  /*3a30*/  ULOP3.LUT UR8, URZ, UR8, URZ, 0x33, !UPT ;  /* 0x00000008ff087292 */ /* 0x000fe2000f8e33ff */
[----:B------:R-:W-:Y:S02]  /*3a40*/  VOTEU.ANY UR7, UPT, PT ;  /* 0x0000000000077886 */ /* 0x000fe400038e0100 */
[----:B------:R-:W-:-:S03]  /*3a50*/  UFLO.U32 UR7, UR7 ;  /* 0x00000007000772bd */ /* 0x000fc600080e0000 */
[----:B------:R-:W-:-:S04]  /*3a60*/  IMAD.U32 R0, RZ, RZ, UR8 ;  /* 0x00000008ff007e24 */ /* 0x000fc8000f8e00ff */
[----:B------:R2:W4:Y:S02]  /*3a70*/  REDUX UR6, R0 ;  /* 0x00000000000673c4 */ /* 0x0005240000000000 */
[----:B------:R1:W-:Y:S02]  /*3a80*/  UTCATOMSWS.AND URZ, UR8 ;  /* 0x0000000800ff79e3 */ /* 0x0003e40008000000 */
[----:B-1----:R-:W-:Y:S02]  /*3a90*/  ISETP.EQ.U32.AND P0, PT, R2, UR7, PT ;  /* 0x0000000702007c0c */ /* 0x002fe4000bf02070 */
[----:B--2---:R-:W-:Y:S02]  /*3aa0*/  LOP3.LUT R0, RZ, UR5, RZ, 0x33, !PT ;  /* 0x00000005ff007c12 */ /* 0x004fe4000f8e33ff */
[----:B----4-:R-:W-:Y:S02]  /*3ab0*/  MOV R2, UR6 ;  /* 0x0000000600027c02 */ /* 0x010fe40008000f00 */
[----:B------:R-:W1:Y:S07]  /*3ac0*/  REDUX UR5, R0 ;  /* 0x00000000000573c4 */ /* 0x000e6e0000000000 */
[----:B------:R2:W-:Y:S01]  /*3ad0*/  @P0 ATOMS.AND RZ, [UR4+0x14], R2 ;  /* 0x00001402ffff098c */ /* 0x0005e2000a800004 */
[----:B-1----:R-:W-:-:S05]  /*3ae0*/  IMAD.U32 R0, RZ, RZ, UR5 ;  /* 0x00000005ff007e24 */ /* 0x002fca000f8e00ff */
[----:B------:R2:W-:Y:S01]  /*3af0*/  @P0 ATOMS.AND RZ, [UR4+0x18], R0 ;  /* 0x00001800ffff098c */ /* 0x0005e2000a800004 */
[----:B------:R-:W-:Y:S05]  /*3b00*/  BRA `(.L_x_64) ;  /* 0x0000000000147947 */ /* 0x000fea0003800000 */
.L_x_63:
[----:B------:R-:W-:Y:S02]  /*3b10*/  MOV R2, 0x3b30 ;  /* 0x00003b3000027802 */ /* 0x000fe40000000f00 */
[----:B---3-5:R-:W-:Y:S05]  /*3b20*/  CALL.REL.NOINC `($__internal_0_$__cuda_sm10x_tcgen05_guardrail_trap_col_being_dealloced_not_returned_by_alloc) ;  /* 0x0000005c00f87944 */ /* 0x028fea0003c00000 */
[----:B------:R-:W-:Y:S05]  /*3b30*/  BRA `(.L_x_64) ;  /* 0x0000000000087947 */ /* 0x000fea0003800000 */
.L_x_62:
[----:B------:R-:W-:Y:S02]  /*3b40*/  MOV R2, 0x3b60 ;  /* 0x00003b6000027802 */ /* 0x000fe40000000f00 */
[----:B---3-5:R-:W-:Y:S05]  /*3b50*/  CALL.REL.NOINC `($__internal_2_$__cuda_sm10x_tcgen05_guardrail_trap_unallocated_columns_being_dealloced) ;  /* 0x0000006000047944 */ /* 0x028fea0003c00000 */
.L_x_64:
[----:B------:R-:W-:Y:S01]  /*3b60*/  NOP ;  /* 0x0000000000007918 */ /* 0x000fe20000000000 */
[----:B------:R-:W-:Y:S05]  /*3b70*/  EXIT ;  /* 0x000000000000794d */ /* 0x000fea0003800000 */
.L_x_46:
[----:B------:R-:W-:-:S09]  /*3b80*/  UISETP.NE.OR UP2, UPT, UR8, 0x3, !UP2 ;  /* 0x000000030800788c */ /* 0x000fd2000d745670 */
[----:B------:R-:W-:Y:S05]  /*3b90*/  BRA.U UP2, `(.L_x_65) ;  /* 0x0000001102087547 */ /* 0x000fea000b800000 */
[----:B------:R-:W1:Y:S01]  /*3ba0*/  LDC R0, c[0x0][0xb30] ;  /* 0x0002cc00ff007b82 */ /* 0x000e620000000800 */
[----:B------:R-:W2:Y:S01]  /*3bb0*/  LDCU.64 UR8, c[0x0][0x888] ;  /* 0x00011100ff0877ac */ /* 0x000ea20008000a00 */
[----:B------:R-:W-:Y:S02]  /*3bc0*/  HFMA2 R27, -RZ, RZ, 0, 0 ;  /* 0x00000000ff1b7431 */ /* 0x000fe400000001ff */
[----:B------:R-:W-:Y:S01]  /*3bd0*/  IMAD.MOV.U32 R29, RZ, RZ, 0x1 ;  /* 0x00000001ff1d7424 */ /* 0x000fe200078e00ff */
[----:B------:R-:W-:Y:S01]  /*3be0*/  MOV R25, 0x2000 ;  /* 0x0000200000197802 */ /* 0x000fe20000000f00 */
[----:B------:R-:W4:Y:S01]  /*3bf0*/  LDCU.64 UR4, c[0x0][0x890] ;  /* 0x00011200ff0477ac */ /* 0x000f220008000a00 */
[----:B------:R-:W-:Y:S01]  /*3c00*/  IMAD.MOV.U32 R28, RZ, RZ, RZ ;  /* 0x000000ffff1c7224 */ /* 0x000fe200078e00ff */
[----:B------:R-:W3:Y:S01]  /*3c10*/  LDC R24, c[0x0][0x370] ;  /* 0x0000dc00ff187b82 */ /* 0x000ee20000000800 */
[----:B------:R-:W-:Y:S01]  /*3c20*/  UMOV UR7, 0x400 ;  /* 0x0000040000077882 */ /* 0x000fe20000000000 */
[----:B------:R-:W-:-:S02]  /*3c30*/  UPLOP3.LUT UP1, UPT, UPT, UPT, UPT, 0x40, 0x4 ;  /* 0x000000000004789c */ /* 0x000fc40003f2e870 */
[----:B------:R-:W-:-:S04]  /*3c40*/  ULEA UR7, UR37, UR7, 0x18 ;  /* 0x0000000725077291 */ /* 0x000fc8000f8ec0ff */
[----:B------:R-:W3:Y:S01]  /*3c50*/  LDC R3, c[0x0][0xb0c] ;  /* 0x0002c300ff037b82 */ /* 0x000ee20000000800 */
[----:B------:R-:W-:Y:S02]  /*3c60*/  UIADD3 UR13, UPT, UPT, UR7, 0x38, URZ ;  /* 0x00000038070d7890 */ /* 0x000fe4000fffe0ff */
[----:B--2---:R-:W-:Y:S02]  /*3c70*/  UISETP.NE.U32.AND UP2, UPT, UR8, URZ, UPT ;  /* 0x000000ff0800728c */ /* 0x004fe4000bf45070 */
[----:B------:R-:W-:Y:S02]  /*3c80*/  UIADD3 UR33, UPT, UPT, UR7, 0x20, URZ ;  /* 0x0000002007217890 */ /* 0x000fe4000fffe0ff */
[----:B----4-:R-:W-:Y:S01]  /*3c90*/  UISETP.NE.U32.AND UP3, UPT, UR4, URZ, UPT ;  /* 0x000000ff0400728c */ /* 0x010fe2000bf65070 */
[----:B------:R-:W2:Y:S01]  /*3ca0*/  LDC R18, c[0x0][0xb20] ;  /* 0x0002c800ff127b82 */ /* 0x000ea20000000800 */
[----:B-1----:R-:W-:Y:S01]  /*3cb0*/  ISETP.NE.AND P1, PT, R0, 0x1, PT ;  /* 0x000000010000780c */ /* 0x002fe20003f25270 */
[----:B------:R-:W-:-:S02]  /*3cc0*/  UISETP.NE.AND.EX UP2, UPT, UR9, URZ, UPT, UP2 ;  /* 0x000000ff0900728c */ /* 0x000fc4000bf45320 */
[----:B------:R-:W-:Y:S02]  /*3cd0*/  UIADD3 UR25, UPT, UPT, UR7, 0x28, URZ ;  /* 0x0000002807197890 */ /* 0x000fe4000fffe0ff */
[----:B------:R-:W-:Y:S02]  /*3ce0*/  UIADD3 UR17, UPT, UPT, UR7, 0x30, URZ ;  /* 0x0000003007117890 */ /* 0x000fe4000fffe0ff */
[----:B------:R-:W1:Y:S01]  /*3cf0*/  LDC.64 R30, c[0x0][0x348] ;  /* 0x0000d200ff1e7b82 */ /* 0x000e620000000a00 */
[----:B------:R-:W-:Y:S02]  /*3d00*/  UPRMT UR13, UR37, 0x654, UR13 ;  /* 0x00000654250d7896 */ /* 0x000fe4000800000d */
[----:B------:R-:W-:-:S05]  /*3d10*/  UISETP.NE.AND.EX UP3, UPT, UR5, URZ, UPT, UP3 ;  /* 0x000000ff0500728c */ /* 0x000fca000bf65330 */
[----:B------:R-:W4:Y:S08]  /*3d20*/  LDC.64 R16, c[0x0][0xb10] ;  /* 0x0002c400ff107b82 */ /* 0x000f300000000a00 */
[----:B------:R-:W1:Y:S08]  /*3d30*/  LDC.64 R6, c[0x0][0xb18] ;  /* 0x0002c600ff067b82 */ /* 0x000e700000000a00 */
[----:B------:R-:W1:Y:S08]  /*3d40*/  LDC.64 R4, c[0x0][0xb28] ;  /* 0x0002ca00ff047b82 */ /* 0x000e700000000a00 */
[----:B--23--:R-:W1:Y:S02]  /*3d50*/  LDC R19, c[0x0][0x374] ;  /* 0x0000dd00ff137b82 */ /* 0x00ce640000000800 */
.L_x_76:
[C---:B------:R-:W-:Y:S02]  /*3d60*/  LEA R0, R28.reuse, UR7, 0x3 ;  /* 0x000000071c007c11 */ /* 0x040fe4000f8e18ff */
[----:B------:R-:W-:Y:S02]  /*3d70*/  SHF.L.U32 R2, R27, 0x1f, RZ ;  /* 0x0000001f1b027819 */ /* 0x000fe400000006ff */
[----:B------:R-:W-:Y:S02]  /*3d80*/  LEA R20, R28, UR7, 0x4 ;  /* 0x000000071c147c11 */ /* 0x000fe4000f8e20ff */
[----:B--2---:R-:W2:Y:S02]  /*3d90*/  SYNCS.PHASECHK.TRANS64.TRYWAIT P0, [R0+URZ+0x70], R2 ;  /* 0x00007002000075a7 */ /* 0x004ea400080011ff */
[----:B--2---:R-:W-:Y:S05]  /*3da0*/  @!P0 BRA `(.L_x_66) ;  /* 0x0000005800088947 */ /* 0x004fea0003800000 */
.L_x_152:
[----:B------:R-:W-:Y:S01]  /*3db0*/  ISETP.GE.AND P0, PT, R40, 0x1, PT ;  /* 0x000000012800780c */ /* 0x000fe20003f06270 */
[----:B------:R-:W3:Y:S01]  /*3dc0*/  LDS.128 R20, [R20+0x100] ;  /* 0x0001000014147984 */ /* 0x000ee20000000c00 */
[----:B--2---:R-:W-:Y:S01]  /*3dd0*/  VIADD R0, R0, 0x80 ;  /* 0x0000008000007836 */ /* 0x004fe20000000000 */
[----:B------:R-:W-:Y:S01]  /*3de0*/  @!PT LDS RZ, [RZ] ;  /* 0x00000000fffff984 */ /* 0x000fe20000000800 */
[----:B------:R-:W-:Y:S01]  /*3df0*/  @!PT LDS RZ, [RZ] ;  /* 0x00000000fffff984 */ /* 0x000fe20000000800 */
[----:B------:R-:W-:Y:S01]  /*3e00*/  @!PT LDS RZ, [RZ] ;  /* 0x00000000fffff984 */ /* 0x000fe20000000800 */
[----:B------:R-:W-:Y:S01]  /*3e10*/  @!PT LDS RZ, [RZ] ;  /* 0x00000000fffff984 */ /* 0x000fe20000000800 */
[----:B------:R2:W-:Y:S06]  /*3e20*/  MEMBAR.ALL.CTA ;  /* 0x0000000000007992 */ /* 0x0005ec0000008000 */
[----:B--2---:R-:W2:Y:S01]  /*3e30*/  FENCE.VIEW.ASYNC.S ;  /* 0x00000000000073c6 */ /* 0x004ea20000000000 */
[----:B------:R-:W-:Y:S04]  /*3e40*/  PRMT R0, RZ, 0x654, R0 ;  /* 0x00000654ff007816 */ /* 0x000fe80000000000 */
[----:B--2---:R2:W-:Y:S01]  /*3e50*/  SYNCS.ARRIVE.TRANS64.RED.A1T0 RZ, [R0+URZ], RZ ;  /* 0x000000ff00ff79a7 */ /* 0x0045e200081004ff */
[----:B---3--:R-:W-:Y:S11]  /*3e60*/  LOP3.LUT P3, RZ, R22, 0x1, RZ, 0xc0, !PT ;  /* 0x0000000116ff7812 */ /* 0x008ff6000786c0ff */
[----:B------:R-:W-:Y:S02]  /*3e70*/  @!UPT UIADD3 URZ, UPT, UPT, URZ, URZ, URZ ;  /* 0x000000fffffff290 */ /* 0x000fe4000fffe0ff */
[----:B------:R-:W-:Y:S02]  /*3e80*/  @P3 MOV R11, R20 ;  /* 0x00000014000b3202 */ /* 0x000fe40000000f00 */
[----:B------:R-:W-:Y:S01]  /*3e90*/  @P3 LOP3.LUT R10, R21, 0xffff, RZ, 0xc0, !PT ;  /* 0x0000ffff150a3812 */ /* 0x000fe200078ec0ff */
[----:B--2---:R-:W-:Y:S06]  /*3ea0*/  @!P0 BRA `(.L_x_67) ;  /* 0x0000000000a48947 */ /* 0x004fec0003800000 */
[-C--:B-1----:R-:W-:Y:S01]  /*3eb0*/  IMAD.HI.U32 R0, R19, R7.reuse, RZ ;  /* 0x0000000713007227 */ /* 0x082fe200078e00ff */
[----:B------:R-:W-:Y:S02]  /*3ec0*/  ISETP.NE.AND P0, PT, R6, 0x1, PT ;  /* 0x000000010600780c */ /* 0x000fe40003f05270 */
[----:B------:R-:W-:Y:S01]  /*3ed0*/  ISETP.NE.AND P2, PT, R40, 0x1, PT ;  /* 0x000000012800780c */ /* 0x000fe20003f45270 */
[----:B----4-:R-:W-:Y:S01]  /*3ee0*/  IMAD.HI.U32 R9, R24, R16, RZ ;  /* 0x0000001018097227 */ /* 0x010fe200078e00ff */
[----:B------:R-:W-:Y:S02]  /*3ef0*/  SHF.R.U32.HI R0, RZ, R18, R0 ;  /* 0x00000012ff007219 */ /* 0x000fe40000011600 */
[----:B------:R-:W-:Y:S01]  /*3f00*/  ISETP.NE.AND P4, PT, R3, 0x1, PT ;  /* 0x000000010300780c */ /* 0x000fe20003f85270 */
[----:B------:R-:W-:Y:S01]  /*3f10*/  IMAD.HI.U32 R13, R10, R7, RZ ;  /* 0x000000070a0d7227 */ /* 0x000fe200078e00ff */
[----:B------:R-:W-:Y:S02]  /*3f20*/  SHF.R.U32.HI R9, RZ, R17, R9 ;  /* 0x00000011ff097219 */ /* 0x000fe40000011609 */
[----:B------:R-:W-:Y:S01]  /*3f30*/  SEL R0, R19, R0, !P0 ;  /* 0x0000000013007207 */ /* 0x000fe20004000000 */
[----:B------:R-:W-:Y:S01]  /*3f40*/  IMAD.HI.U32 R12, R11, R16, RZ ;  /* 0x000000100b0c7227 */ /* 0x000fe200078e00ff */
[----:B------:R-:W-:Y:S03]  /*3f50*/  SEL R9, R24, R9, !P4 ;  /* 0x0000000918097207 */ /* 0x000fe60006000000 */
[-C--:B------:R-:W-:Y:S01]  /*3f60*/  IMAD.HI.U32 R8, R0, R4.reuse, RZ ;  /* 0x0000000400087227 */ /* 0x080fe200078e00ff */
[----:B------:R-:W-:Y:S03]  /*3f70*/  SHF.R.U32.HI R12, RZ, R17, R12 ;  /* 0x00000011ff0c7219 */ /* 0x000fe6000001160c */
[----:B------:R-:W-:Y:S01]  /*3f80*/  IMAD.HI.U32 R2, R9, R4, RZ ;  /* 0x0000000409027227 */ /* 0x000fe200078e00ff */
[-C--:B------:R-:W-:Y:S02]  /*3f90*/  @P2 SHF.R.U32.HI R0, RZ, R5.reuse, R8 ;  /* 0x00000005ff002219 */ /* 0x080fe40000011608 */
[----:B------:R-:W-:Y:S02]  /*3fa0*/  SHF.R.U32.HI R8, RZ, R18, R13 ;  /* 0x00000012ff087219 */ /* 0x000fe4000001160d */
[----:B------:R-:W-:Y:S01]  /*3fb0*/  @P2 SHF.R.U32.HI R9, RZ, R5, R2 ;  /* 0x00000005ff092219 */ /* 0x000fe20000011602 */
[----:B------:R-:W-:Y:S01]  /*3fc0*/  IMAD R0, R40, R0, RZ ;  /* 0x0000000028007224 */ /* 0x000fe200078e02ff */
[----:B------:R-:W-:Y:S02]  /*3fd0*/  SEL R8, R10, R8, !P0 ;  /* 0x000000080a087207 */ /* 0x000fe40004000000 */
[----:B------:R-:W-:Y:S01]  /*3fe0*/  SEL R2, R11, R12, !P4 ;  /* 0x0000000c0b027207 */ /* 0x000fe20006000000 */
[----:B------:R-:W-:Y:S01]  /*3ff0*/  IMAD R12, R40, R9, RZ ;  /* 0x00000009280c7224 */ /* 0x000fe200078e02ff */
[C---:B------:R-:W-:Y:S01]  /*4000*/  ISETP.GE.AND P0, PT, R8.reuse, R0, PT ;  /* 0x000000000800720c */ /* 0x040fe20003f06270 */
[----:B------:R-:W-:Y:S03]  /*4010*/  IMAD.HI.U32 R0, R8, R4, RZ ;  /* 0x0000000408007227 */ /* 0x000fe600078e00ff */
[----:B------:R-:W-:Y:S02]  /*4020*/  ISETP.GE.OR P0, PT, R2, R12, P0 ;  /* 0x0000000c0200720c */ /* 0x000fe40000706670 */
[-C--:B------:R-:W-:Y:S04]  /*4030*/  SHF.R.U32.HI R0, RZ, R5.reuse, R0 ;  /* 0x00000005ff007219 */ /* 0x080fe80000011600 */
[----:B------:R-:W-:Y:S05]  /*4040*/  SEL R13, R8, R0, !P2 ;  /* 0x00000000080d7207 */ /* 0x000fea0005000000 */
[----:B------:R-:W-:Y:S02]  /*4050*/  IMAD.MOV R12, RZ, RZ, -R13 ;  /* 0x000000ffff0c7224 */ /* 0x000fe400078e0a0d */
[----:B------:R-:W-:Y:S04]  /*4060*/  @!P0 IMAD.HI.U32 R0, R2, R4, RZ ;  /* 0x0000000402008227 */ /* 0x000fe800078e00ff */
[----:B------:R-:W-:Y:S01]  /*4070*/  IMAD R12, R40, R12, R8 ;  /* 0x0000000c280c7224 */ /* 0x000fe200078e0208 */
[----:B------:R-:W-:Y:S04]  /*4080*/  @!P0 SHF.R.U32.HI R0, RZ, R5, R0 ;  /* 0x00000005ff008219 */ /* 0x000fe80000011600 */
[----:B------:R-:W-:Y:S04]  /*4090*/  @!P0 SEL R0, R2, R0, !P2 ;  /* 0x0000000002008207 */ /* 0x000fe80005000000 */
[----:B------:R-:W-:Y:S01]  /*40a0*/  @!P0 IADD3 R13, PT, PT, R13, -R0, RZ ;  /* 0x800000000d0d8210 */ /* 0x000fe20007ffe0ff */
[----:B------:R-:W-:Y:S01]  /*40b0*/  @!P0 IMAD R0, R9, R12, R0 ;  /* 0x0000000c09008224 */ /* 0x000fe200078e0200 */
[----:B------:R-:W-:Y:S01]  /*40c0*/  IADD3 R9, PT, PT, -R8, RZ, RZ ;  /* 0x000000ff08097210 */ /* 0x000fe20007ffe1ff */
[--C-:B------:R-:W-:Y:S02]  /*40d0*/  IMAD.MOV R12, RZ, RZ, -R2.reuse ;  /* 0x000000ffff0c7224 */ /* 0x100fe400078e0a02 */
[----:B------:R-:W-:Y:S02]  /*40e0*/  @!P0 IMAD R8, R13, R40, R2 ;  /* 0x000000280d088224 */ /* 0x000fe400078e0202 */
[----:B------:R-:W-:Y:S02]  /*40f0*/  @!P0 IMAD.MOV.U32 R2, RZ, RZ, R0 ;  /* 0x000000ffff028224 */ /* 0x000fe400078e0000 */
[----:B------:R-:W-:Y:S02]  /*4100*/  IMAD R11, R3, R12, R11 ;  /* 0x0000000c030b7224 */ /* 0x000fe400078e020b */
[----:B------:R-:W-:Y:S02]  /*4110*/  IMAD R10, R6, R9, R10 ;  /* 0x00000009060a7224 */ /* 0x000fe400078e020a */
[----:B------:R-:W-:Y:S02]  /*4120*/  IMAD R11, R2, R3, R11 ;  /* 0x00000003020b7224 */ /* 0x000fe400078e020b */
[----:B------:R-:W-:Y:S02]  /*4130*/  IMAD R10, R8, R6, R10 ;  /* 0x00000006080a7224 */ /* 0x000fe400078e020a */
.L_x_67:
[----:B------:R-:W-:Y:S05]  /*4140*/  BRA.U UP1, `(.L_x_68) ;  /* 0x0000000101107547 */ /* 0x000fea000b800000 */
[----:B------:R-:W-:Y:S04]  /*4150*/  MOV R2, UR6 ;  /* 0x0000000600027c02 */ /* 0x000fe80008000f00 */
[----:B------:R-:W-:Y:S04]  /*4160*/  SHF.L.U32 R2, R2, 0x1f, RZ ;  /* 0x0000001f02027819 */ /* 0x000fe800000006ff */
[----:B------:R-:W2:Y:S02]  /*4170*/  SYNCS.PHASECHK.TRANS64.TRYWAIT P0, [UR7+0x68], R2 ;  /* 0x00006802ff0075a7 */ /* 0x000ea40008001107 */
[----:B--2---:R-:W-:Y:S05]  /*4180*/  @!P0 BRA `(.L_x_69) ;  /* 0x0000005400248947 */ /* 0x004fea0003800000 */
.L_x_68:
[----:B------:R-:W-:Y:S02]  /*4190*/  R2UR UR35, R15 ;  /* 0x000000000f2372ca */ /* 0x000fe400000e0000 */
[----:B------:R-:W-:Y:S02]  /*41a0*/  R2UR UR34, R14 ;  /* 0x000000000e2272ca */ /* 0x000fe400000e0000 */
[----:B------:R-:W-:Y:S02]  /*41b0*/  ISETP.NE.U32.AND P2, PT, RZ, UR4, PT ;  /* 0x00000004ff007c0c */ /* 0x000fe4000bf45070 */
[----:B------:R-:W-:Y:S02]  /*41c0*/  SHF.L.U32 R14, R29, 0x1f, RZ ;  /* 0x0000001f1d0e7819 */ /* 0x000fe400000006ff */
[----:B------:R-:W-:Y:S05]  /*41d0*/  ISETP.NE.AND.EX P2, PT, RZ, UR5, PT, P2 ;  /* 0x00000005ff007c0c */ /* 0x000fea000bf45320 */
[----:B------:R-:W-:Y:S02]  /*41e0*/  USHF.L.U32 UR35, UR35, 0x6, URZ ;  /* 0x0000000623237899 */ /* 0x000fe400080006ff */
[----:B------:R-:W-:Y:S01]  /*41f0*/  USHF.L.U32 UR34, UR34, 0x8, URZ ;  /* 0x0000000822227899 */ /* 0x000fe200080006ff */
[----:B------:R-:W-:Y:S11]  /*4200*/  BRA.U !UP3, `(.L_x_70) ;  /* 0x000000010b347547 */ /* 0x000ff6000b800000 */
[----:B------:R-:W-:Y:S01]  /*4210*/  UPLOP3.LUT UP0, UPT, UPT, UPT, UP2, 0x80, 0x8 ;  /* 0x000000000008789c */ /* 0x000fe20003f0f020 */
[----:B--2---:R-:W-:Y:S02]  /*4220*/  HFMA2 R0, -RZ, RZ, 0, 5.9604644775390625e-08 ;  /* 0x00000001ff007431 */ /* 0x004fe400000001ff */
[----:B------:R-:W-:Y:S03]  /*4230*/  IMAD.MOV.U32 R88, RZ, RZ, 0x1 ;  /* 0x00000001ff587424 */ /* 0x000fe600078e00ff */
[----:B------:R-:W-:Y:S05]  /*4240*/  PLOP3.LUT P0, PT, PT, PT, UP0, 0x80, 0x8 ;  /* 0x000000000008781c */ /* 0x000fea0003f0f008 */
[----:B------:R-:W2:Y:S01]  /*4250*/  @UP0 LDCU.64 UR10, c[0x0][0x888] ;  /* 0x00011100ff0a07ac */ /* 0x000ea20008000a00 */
[----:B------:R-:W-:Y:S07]  /*4260*/  @UP0 UIMAD UR8, UR36, UR4, URZ ;  /* 0x00000004240802a4 */ /* 0x000fee000f8e02ff */
[----:B------:R-:W-:Y:S01]  /*4270*/  @!P0 PRMT R88, R0, 0x7610, R88 ;  /* 0x0000761000588816 */ /* 0x000fe20000000058 */
[----:B--2---:R-:W-:Y:S03]  /*4280*/  @UP0 UIMAD.WIDE UR10, UR8, 0x4, UR10 ;  /* 0x00000004080a08a5 */ /* 0x004fe6000f8e020a */
[----:B------:R-:W2:Y:S03]  /*4290*/  @!UP0 LDCU UR8, c[0x0][0x880] ;  /* 0x00011000ff0887ac */ /* 0x000ea60008000800 */
[----:B------:R-:W-:Y:S01]  /*42a0*/  IMAD.U32 R8, RZ, RZ, UR10 ;  /* 0x0000000aff087e24 */ /* 0x000fe2000f8e00ff */
[----:B------:R-:W-:Y:S05]  /*42b0*/  MOV R9, UR11 ;  /* 0x0000000b00097c02 */ /* 0x000fea0008000f00 */
[----:B-----5:R3:W5:Y:S02]  /*42c0*/  @P0 LDG.E R49, desc[UR46][R8.64] ;  /* 0x0000002e08310981 */ /* 0x020764000c1e1900 */
[----:B--23--:R-:W-:Y:S07]  /*42d0*/  @!P0 IMAD.U32 R49, RZ, RZ, UR8 ;  /* 0x00000008ff318e24 */ /* 0x00cfee000f8e00ff */
.L_x_70:
[----:B-----5:R-:W-:Y:S01]  /*42e0*/  @!P2 FSETP.EQ.AND P0, PT, R49, RZ, PT ;  /* 0x000000ff3100a20b */ /* 0x020fe20003f02000 */
[----:B------:R-:W-:Y:S01]  /*42f0*/  @!UPT UIADD3 URZ, UPT, UPT, URZ, URZ, URZ ;  /* 0x000000fffffff290 */ /* 0x000fe2000fffe0ff */
[----:B------:R-:W-:Y:S11]  /*4300*/  @!P2 BRA `(.L_x_71) ;  /* 0x000000000014a947 */ /* 0x000ff60003800000 */
[----:B------:R-:W-:Y:S02]  /*4310*/  LOP3.LUT P2, RZ, R88, 0xff, RZ, 0xc0, !PT ;  /* 0x000000ff58ff7812 */ /* 0x000fe4000784c0ff */
[----:B------:R-:W-:Y:S04]  /*4320*/  PLOP3.LUT P0, PT, PT, PT, UP0, 0x80, 0x8 ;  /* 0x000000000008781c */ /* 0x000fe80003f0f008 */
[----:B------:R-:W-:Y:S07]  /*4330*/  PLOP3.LUT P0, PT, P0, PT, PT, 0x8, 0x80 ;  /* 0x000000000080781c */ /* 0x000fee000070e170 */
[----:B------:R-:W-:Y:S11]  /*4340*/  @P2 FSETP.EQ.AND P0, PT, R49, RZ, PT ;  /* 0x000000ff3100220b */ /* 0x000ff60003f02000 */
[----:B------:R-:W-:Y:S02]  /*4350*/  @!UPT UIADD3 URZ, UPT, UPT, URZ, URZ, URZ ;  /* 0x000000fffffff290 */ /* 0x000fe4000fffe0ff */
.L_x_71:
[----:B------:R-:W3:Y:S01]  /*4360*/  SYNCS.PHASECHK.TRANS64.TRYWAIT P2, [UR7+0x40], R14 ;  /* 0x0000400eff0075a7 */ /* 0x000ee20008041107 */
[----:B------:R-:W-:Y:S04]  /*4370*/  ELECT P4, URZ, PT ;  /* 0x0000000000ff782f */ /* 0x000fe80003880000 */
[----:B------:R-:W-:Y:S11]  /*4380*/  PLOP3.LUT P4, PT, P0, P4, PT, 0xf2, 0x2f ;  /* 0x00000000002f781c */ /* 0x000ff60000789e72 */
[----:B------:R-:W-:Y:S02]  /*4390*/  @!UPT UIADD3 URZ, UPT, UPT, URZ, URZ, URZ ;  /* 0x000000fffffff290 */ /* 0x000fe4000fffe0ff */
[----:B-1----:R-:W-:Y:S05]  /*43a0*/  @!P4 IADD3 R8, P0, PT, R30, 0x580, RZ ;  /* 0x000005801e08c810 */ /* 0x002fea0007f1e0ff */
[----:B--2---:R-:W-:Y:S01]  /*43b0*/  @!P4 IMAD.X R2, RZ, RZ, R31, P0 ;  /* 0x000000ffff02c224 */ /* 0x004fe200000e061f */
[----:B---3--:R-:W-:Y:S07]  /*43c0*/  @!P2 BRA `(.L_x_72) ;  /* 0x0000005000aca947 */ /* 0x008fee0003800000 */
.L_x_155:
[----:B------:R-:W-:Y:S01]  /*43d0*/  @!P4 R2UR UR8, R2 ;  /* 0x000000000208c2ca */ /* 0x000fe200000e0000 */
[----:B------:R-:W-:Y:S01]  /*43e0*/  VOTEU.ALL UP1, P4 ;  /* 0x0000000000ff7886 */ /* 0x000fe20002020000 */
[----:B------:R-:W-:Y:S01]  /*43f0*/  @!P4 R2UR UR9, R8 ;  /* 0x000000000809c2ca */ /* 0x000fe200000e0000 */
[----:B-1----:R-:W-:Y:S01]  /*4400*/  @!P4 IMAD.MOV.U32 R0, RZ, RZ, 0x2000 ;  /* 0x00002000ff00c424 */ /* 0x002fe200078e00ff */
[----:B------:R-:W-:Y:S01]  /*4410*/  UMOV UR10, 0x0 ;  /* 0x00000000000a7882 */ /* 0x000fe20000000000 */
[----:B------:R-:W-:Y:S01]  /*4420*/  UMOV UR11, 0x10000000 ;  /* 0x10000000000b7882 */ /* 0x000fe20000000000 */
[----:B------:R-:W-:Y:S01]  /*4430*/  @!UP1 UIADD3 UR32, UPT, UPT, UR7, 0x400, URZ ;  /* 0x0000040007209890 */ /* 0x000fe2000fffe0ff */
[----:B------:R-:W-:Y:S06]  /*4440*/  VOTEU.ALL UP1, P4 ;  /* 0x0000000000ff7886 */ /* 0x000fec0002020000 */
[----:B------:R-:W-:Y:S01]  /*4450*/  IMAD.U32 R9, RZ, RZ, UR8 ;  /* 0x00000008ff097e24 */ /* 0x000fe2000f8e00ff */
[----:B------:R-:W-:Y:S01]  /*4460*/  UPRMT UR8, UR37, 0x654, UR33 ;  /* 0x0000065425087896 */ /* 0x000fe20008000021 */
[----:B------:R-:W-:Y:S03]  /*4470*/  IMAD.U32 R8, RZ, RZ, UR9 ;  /* 0x00000009ff087e24 */ /* 0x000fe6000f8e00ff */
[----:B------:R-:W-:Y:S02]  /*4480*/  @!P4 R2UR UR15, R9 ;  /* 0x00000000090fc2ca */ /* 0x000fe400000e0000 */
[----:B------:R-:W-:Y:S02]  /*4490*/  @!P4 R2UR UR14, R8 ;  /* 0x00000000080ec2ca */ /* 0x000fe400000e0000 */
[----:B------:R-:W-:Y:S05]  /*44a0*/  @!P4 IADD3 R8, P0, PT, R30, 0x580, RZ ;  /* 0x000005801e08c810 */ /* 0x000fea0007f1e0ff */
[----:B------:R-:W-:Y:S06]  /*44b0*/  @!P4 IMAD.X R2, RZ, RZ, R31, P0 ;  /* 0x000000ffff02c224 */ /* 0x000fec00000e061f */
[----:B------:R1:W-:Y:S01]  /*44c0*/  @!UP1 UTMALDG.3D [UR32], [UR14], desc[UR10] ;  /* 0x00000a200e0095b4 */ /* 0x0003e20008011000 */
[----:B------:R1:W-:Y:S01]  /*44d0*/  @!P4 SYNCS.ARRIVE.TRANS64.RED.A0TR RZ, [UR7+0x20], R0 ;  /* 0x00002000ffffc9a7 */ /* 0x0003e20008300407 */
[----:B------:R-:W-:Y:S01]  /*44e0*/  SYNCS.ARRIVE.TRANS64.RED.A1T0 RZ, [UR8], RZ ;  /* 0x000000ffffff79a7 */ /* 0x000fe20008100408 */
[----:B------:R-:W2:Y:S02]  /*44f0*/  SYNCS.PHASECHK.TRANS64.TRYWAIT P2, [UR7+0x48], R14 ;  /* 0x0000480eff0075a7 */ /* 0x000ea40008041107 */
[----:B-12---:R-:W-:Y:S05]  /*4500*/  @!P2 BRA `(.L_x_73) ;  /* 0x000000500074a947 */ /* 0x006fea0003800000 */
.L_x_157:
[----:B------:R-:W-:Y:S01]  /*4510*/  @!P4 R2UR UR8, R2 ;  /* 0x000000000208c2ca */ /* 0x000fe200000e0000 */
[----:B------:R-:W-:Y:S01]  /*4520*/  VOTEU.ALL UP1, P4 ;  /* 0x0000000000ff7886 */ /* 0x000fe20002020000 */
[----:B------:R-:W-:Y:S01]  /*4530*/  @!P4 R2UR UR9, R8 ;  /* 0x000000000809c2ca */ /* 0x000fe200000e0000 */
[----:B-1----:R-:W-:Y:S01]  /*4540*/  @!P4 IMAD.MOV.U32 R0, RZ, RZ, 0x2000 ;  /* 0x00002000ff00c424 */ /* 0x002fe200078e00ff */
[----:B------:R-:W-:Y:S01]  /*4550*/  UMOV UR10, 0x0 ;  /* 0x00000000000a7882 */ /* 0x000fe20000000000 */
[----:B------:R-:W-:Y:S01]  /*4560*/  UMOV UR11, 0x10000000 ;  /* 0x10000000000b7882 */ /* 0x000fe20000000000 */
[----:B------:R-:W-:Y:S02]  /*4570*/  @!UP1 UIADD3 UR26, UPT, UPT, UR34, 0x40, URZ ;  /* 0x00000040221a9890 */ /* 0x000fe4000fffe0ff */
[----:B------:R-:W-:Y:S01]  /*4580*/  @!UP1 UIADD3 UR24, UPT, UPT, UR7, 0x2400, URZ ;  /* 0x0000240007189890 */ /* 0x000fe2000fffe0ff */
[----:B------:R-:W-:Y:S01]  /*4590*/  VOTEU.ALL UP1, P4 ;  /* 0x0000000000ff7886 */ /* 0x000fe20002020000 */
[----:B------:R-:W-:Y:S01]  /*45a0*/  UMOV UR27, UR35 ;  /* 0x00000023001b7c82 */ /* 0x000fe20008000000 */
[----:B------:R-:W-:Y:S02]  /*45b0*/  UMOV UR28, UR36 ;  /* 0x00000024001c7c82 */ /* 0x000fe40008000000 */
        /* <DEDUP_REMOVED lines=12> */
.L_x_159:
[----:B------:R-:W2:Y:S01]  /*4680*/  LDC.64 R12, c[0x0][0xb18] ;  /* 0x0002c600ff0c7b82 */ /* 0x000ea20000000a00 */
[----:B------:R-:W-:Y:S01]  /*4690*/  @!P4 R2UR UR8, R2 ;  /* 0x000000000208c2ca */ /* 0x000fe200000e0000 */
[----:B------:R-:W-:Y:S01]  /*46a0*/  VOTEU.ALL UP1, P4 ;  /* 0x0000000000ff7886 */ /* 0x000fe20002020000 */
[----:B------:R-:W-:Y:S01]  /*46b0*/  @!P4 R2UR UR9, R8 ;  /* 0x000000000809c2ca */ /* 0x000fe200000e0000 */
[----:B-1----:R-:W-:Y:S01]  /*46c0*/  @!P4 IMAD.MOV.U32 R0, RZ, RZ, 0x2000 ;  /* 0x00002000ff00c424 */ /* 0x002fe200078e00ff */
[----:B------:R-:W-:Y:S03]  /*46d0*/  UMOV UR10, 0x0 ;  /* 0x00000000000a7882 */ /* 0x000fe60000000000 */
[----:B------:R-:W1:Y:S01]  /*46e0*/  @!P1 LDC R2, c[0x0][0xb0c] ;  /* 0x0002c300ff029b82 */ /* 0x000e620000000800 */
[----:B------:R-:W-:Y:S01]  /*46f0*/  @!UP1 UIADD3 UR18, UPT, UPT, UR34, 0x80, URZ ;  /* 0x0000008022129890 */ /* 0x000fe2000fffe0ff */
[----:B------:R-:W-:Y:S01]  /*4700*/  @P3 SHF.R.U32.HI R26, RZ, 0x10, R21 ;  /* 0x00000010ff1a3819 */ /* 0x000fe20000011615 */
[----:B------:R-:W-:Y:S01]  /*4710*/  @!UP1 UIADD3 UR16, UPT, UPT, UR7, 0x4400, URZ ;  /* 0x0000440007109890 */ /* 0x000fe2000fffe0ff */
[----:B------:R-:W-:Y:S01]  /*4720*/  VIADD R28, R28, 0x1 ;  /* 0x000000011c1c7836 */ /* 0x000fe20000000000 */
[----:B------:R-:W-:Y:S01]  /*4730*/  VOTEU.ALL UP1, P4 ;  /* 0x0000000000ff7886 */ /* 0x000fe20002020000 */
[----:B------:R-:W-:Y:S01]  /*4740*/  UMOV UR11, 0x10000000 ;  /* 0x10000000000b7882 */ /* 0x000fe20000000000 */
[----:B------:R-:W-:Y:S01]  /*4750*/  UMOV UR19, UR35 ;  /* 0x0000002300137c82 */ /* 0x000fe20008000000 */
[----:B------:R-:W-:Y:S01]  /*4760*/  IMAD.U32 R9, RZ, RZ, UR8 ;  /* 0x00000008ff097e24 */ /* 0x000fe2000f8e00ff */
[----:B------:R-:W-:Y:S01]  /*4770*/  UMOV UR20, UR36 ;  /* 0x0000002400147c82 */ /* 0x000fe20008000000 */
[----:B------:R-:W-:Y:S01]  /*4780*/  IMAD.U32 R8, RZ, RZ, UR9 ;  /* 0x00000009ff087e24 */ /* 0x000fe2000f8e00ff */
[----:B------:R-:W-:Y:S02]  /*4790*/  UPRMT UR8, UR37, 0x654, UR17 ;  /* 0x0000065425087896 */ /* 0x000fe40008000011 */
[----:B------:R-:W-:Y:S02]  /*47a0*/  @!P4 R2UR UR15, R9 ;  /* 0x00000000090fc2ca */ /* 0x000fe400000e0000 */
[----:B------:R-:W-:Y:S02]  /*47b0*/  @!P4 R2UR UR14, R8 ;  /* 0x00000000080ec2ca */ /* 0x000fe400000e0000 */
[----:B------:R-:W3:Y:S11]  /*47c0*/  LDC.64 R8, c[0x0][0xb10] ;  /* 0x0002c400ff087b82 */ /* 0x000ef60000000a00 */
[----:B------:R1:W-:Y:S01]  /*47d0*/  @!UP1 UTMALDG.3D [UR16], [UR14], desc[UR10] ;  /* 0x00000a100e0095b4 */ /* 0x0003e20008011000 */
[----:B------:R5:W-:Y:S01]  /*47e0*/  @!P4 SYNCS.ARRIVE.TRANS64.RED.A0TR RZ, [UR7+0x30], R0 ;  /* 0x00003000ffffc9a7 */ /* 0x000be20008300407 */
[C---:B---3--:R-:W-:Y:S01]  /*47f0*/  @!P1 IMAD.HI.U32 R8, R11.reuse, R8, RZ ;  /* 0x000000080b089227 */ /* 0x048fe200078e00ff */
[----:B--2---:R-:W-:Y:S02]  /*4800*/  @!P1 ISETP.NE.AND P0, PT, R12, 0x1, PT ;  /* 0x000000010c00980c */ /* 0x004fe40003f05270 */
[----:B-1----:R-:W-:Y:S01]  /*4810*/  @!P1 ISETP.NE.AND P2, PT, R2, 0x1, PT ;  /* 0x000000010200980c */ /* 0x002fe20003f45270 */
[----:B------:R-:W-:Y:S01]  /*4820*/  SYNCS.ARRIVE.TRANS64.RED.A1T0 RZ, [UR8], RZ ;  /* 0x000000ffffff79a7 */ /* 0x000fe20008100408 */
[C---:B------:R-:W-:Y:S01]  /*4830*/  @!P1 IMAD.HI.U32 R13, R10.reuse, R13, RZ ;  /* 0x0000000d0a0d9227 */ /* 0x040fe200078e00ff */
[----:B------:R-:W-:Y:S04]  /*4840*/  @!P1 SHF.R.U32.HI R8, RZ, R9, R8 ;  /* 0x00000009ff089219 */ /* 0x000fe80000011608 */
[----:B------:R-:W-:Y:S01]  /*4850*/  @!P1 SEL R8, R11, R8, !P2 ;  /* 0x000000080b089207 */ /* 0x000fe20005000000 */
[----:B------:R-:W1:Y:S01]  /*4860*/  SYNCS.PHASECHK.TRANS64.TRYWAIT P5, [UR7+0x58], R14 ;  /* 0x0000580eff0075a7 */ /* 0x000e6200080a1107 */
[----:B-----5:R-:W2:Y:S02]  /*4870*/  @!P1 LDC R0, c[0x0][0xb20] ;  /* 0x0002c800ff009b82 */ /* 0x020ea40000000800 */
[----:B--2---:R-:W-:Y:S04]  /*4880*/  @!P1 SHF.R.U32.HI R0, RZ, R0, R13 ;  /* 0x00000000ff009219 */ /* 0x004fe8000001160d */
[----:B------:R-:W-:Y:S05]  /*4890*/  @!P1 SEL R9, R10, R0, !P0 ;  /* 0x000000000a099207 */ /* 0x000fea0004000000 */
[----:B------:R-:W-:Y:S02]  /*48a0*/  @!P1 IMAD.IADD R0, R9, 0x1, -R8 ;  /* 0x0000000109009824 */ /* 0x000fe400078e0a08 */
[----:B------:R-:W-:Y:S02]  /*48b0*/  @!P1 IMAD.IADD R8, R8, 0x1, -R9 ;  /* 0x0000000108089824 */ /* 0x000fe400078e0a09 */
[----:B------:R-:W-:Y:S02]  /*48c0*/  @!P1 IMAD R11, R0, R2, R11 ;  /* 0x00000002000b9224 */ /* 0x000fe400078e020b */
[----:B------:R-:W-:Y:S01]  /*48d0*/  @!P1 IMAD R10, R8, R12, R10 ;  /* 0x0000000c080a9224 */ /* 0x000fe200078e020a */
[----:B-1----:R-:W-:Y:S06]  /*48e0*/  @!P5 BRA `(.L_x_75) ;  /* 0x0000004c00acd947 */ /* 0x002fec0003800000 */
.L_x_161:
[----:B------:R-:W-:Y:S01]  /*48f0*/  @!P4 IADD3 R2, P0, PT, R30, 0x580, RZ ;  /* 0x000005801e02c810 */ /* 0x000fe20007f1e0ff */
[----:B------:R-:W-:Y:S01]  /*4900*/  VOTEU.ALL UP1, P4 ;  /* 0x0000000000ff7886 */ /* 0x000fe20002020000 */
[----:B------:R-:W-:Y:S01]  /*4910*/  UMOV UR18, 0x0 ;  /* 0x0000000000127882 */ /* 0x000fe20000000000 */
[----:B------:R-:W-:Y:S01]  /*4920*/  UMOV UR19, 0x10000000 ;  /* 0x1000000000137882 */ /* 0x000fe20000000000 */
[----:B------:R-:W-:Y:S01]  /*4930*/  @!P4 R2UR UR9, R2 ;  /* 0x000000000209c2ca */ /* 0x000fe200000e0000 */
[----:B-1----:R-:W-:Y:S01]  /*4940*/  @!P4 IMAD.X R0, RZ, RZ, R31, P0 ;  /* 0x000000ffff00c224 */ /* 0x002fe200000e061f */
[----:B------:R-:W-:Y:S01]  /*4950*/  @!UP1 UIADD3 UR10, UPT, UPT, UR34, 0xc0, URZ ;  /* 0x000000c0220a9890 */ /* 0x000fe2000fffe0ff */
[----:B------:R-:W-:Y:S01]  /*4960*/  ISETP.NE.AND P0, PT, R28, 0x2, PT ;  /* 0x000000021c00780c */ /* 0x000fe20003f05270 */
[----:B------:R-:W-:Y:S01]  /*4970*/  UMOV UR11, UR35 ;  /* 0x00000023000b7c82 */ /* 0x000fe20008000000 */
[----:B------:R-:W-:Y:S01]  /*4980*/  UMOV UR12, UR36 ;  /* 0x00000024000c7c82 */ /* 0x000fe20008000000 */
[----:B------:R-:W-:Y:S01]  /*4990*/  @!P4 R2UR UR8, R0 ;  /* 0x000000000008c2ca */ /* 0x000fe200000e0000 */
[----:B------:R-:W-:Y:S01]  /*49a0*/  IMAD.IADD R14, R10, 0x1, R86 ;  /* 0x000000010a0e7824 */ /* 0x000fe200078e0256 */
[----:B------:R-:W-:Y:S01]  /*49b0*/  @P3 R2UR UR36, R26 ;  /* 0x000000001a2432ca */ /* 0x000fe200000e0000 */
[----:B------:R-:W-:Y:S01]  /*49c0*/  IMAD.IADD R15, R11, 0x1, R87 ;  /* 0x000000010b0f7824 */ /* 0x000fe200078e0257 */
[----:B------:R-:W-:Y:S02]  /*49d0*/  SEL R0, RZ, 0x1, P0 ;  /* 0x00000001ff007807 */ /* 0x000fe40000000000 */
[----:B------:R-:W-:Y:S01]  /*49e0*/  LOP3.LUT R29, R29, 0x1, RZ, 0x3c, !PT ;  /* 0x000000011d1d7812 */ /* 0x000fe200078e3cff */
[----:B------:R-:W-:Y:S01]  /*49f0*/  IMAD.U32 R8, RZ, RZ, UR9 ;  /* 0x00000009ff087e24 */ /* 0x000fe2000f8e00ff */
[----:B------:R-:W-:Y:S01]  /*4a00*/  @!UP1 UIADD3 UR9, UPT, UPT, UR7, 0x38, URZ ;  /* 0x0000003807099890 */ /* 0x000fe2000fffe0ff */
[----:B------:R-:W-:Y:S02]  /*4a10*/  LOP3.LUT R27, R27, R0, RZ, 0x3c, !PT ;  /* 0x000000001b1b7212 */ /* 0x000fe400078e3cff */
[----:B------:R-:W-:Y:S02]  /*4a20*/  SEL R28, R28, RZ, P0 ;  /* 0x000000ff1c1c7207 */ /* 0x000fe40000000000 */
[----:B------:R-:W-:Y:S01]  /*4a30*/  IMAD.U32 R9, RZ, RZ, UR8 ;  /* 0x00000008ff097e24 */ /* 0x000fe2000f8e00ff */
[----:B------:R-:W-:Y:S01]  /*4a40*/  @!P4 R2UR UR14, R8 ;  /* 0x00000000080ec2ca */ /* 0x000fe200000e0000 */
[----:B------:R-:W-:Y:S01]  /*4a50*/  @!UP1 UIADD3 UR8, UPT, UPT, UR7, 0x6400, URZ ;  /* 0x0000640007089890 */ /* 0x000fe2000fffe0ff */
[----:B------:R-:W-:Y:S02]  /*4a60*/  VOTEU.ALL UP1, P4 ;  /* 0x0000000000ff7886 */ /* 0x000fe40002020000 */
[----:B------:R-:W-:Y:S11]  /*4a70*/  @!P4 R2UR UR15, R9 ;  /* 0x00000000090fc2ca */ /* 0x000ff600000e0000 */
[----:B------:R-:W-:Y:S02]  /*4a80*/  @!UPT UIADD3 URZ, UPT, UPT, URZ, URZ, URZ ;  /* 0x000000fffffff290 */ /* 0x000fe4000fffe0ff */
[----:B------:R2:W-:Y:S01]  /*4a90*/  @!UP1 UTMALDG.3D [UR8], [UR14], desc[UR18] ;  /* 0x000012080e0095b4 */ /* 0x0005e20008011000 */
[----:B------:R2:W-:Y:S01]  /*4aa0*/  @!P4 SYNCS.ARRIVE.TRANS64.RED.A0TR RZ, [UR7+0x38], R25 ;  /* 0x00003819ffffc9a7 */ /* 0x0005e20008300407 */
[----:B------:R-:W-:Y:S01]  /*4ab0*/  UPLOP3.LUT UP1, UPT, UPT, UPT, UPT, 0x80, 0x8 ;  /* 0x000000000008789c */ /* 0x000fe20003f2f070 */
[----:B------:R-:W-:Y:S01]  /*4ac0*/  SYNCS.ARRIVE.TRANS64.RED.A1T0 RZ, [UR13], RZ ;  /* 0x000000ffffff79a7 */ /* 0x000fe2000810040d */
[----:B------:R-:W-:Y:S09]  /*4ad0*/  @P3 BRA `(.L_x_76) ;  /* 0xfffffff000a03947 */ /* 0x000ff2000383ffff */
[----:B------:R-:W-:-:S04]  /*4ae0*/  SHF.L.U32 R2, R29, 0x1f, RZ ;  /* 0x0000001f1d027819 */ /* 0x000fc800000006ff */
[----:B------:R-:W1:Y:S02]  /*4af0*/  SYNCS.PHASECHK.TRANS64.TRYWAIT P0, [UR7+0x40], R2 ;  /* 0x00004002ff0075a7 */ /* 0x000e640008001107 */
[----:B-1----:R-:W-:Y:S05]  /*4b00*/  @!P0 BRA `(.L_x_77) ;  /* 0x0000004c003c8947 */ /* 0x002fea0003800000 */
.L_x_163:
[----:B------:R-:W3:Y:S02]  /*4b10*/  SYNCS.PHASECHK.TRANS64.TRYWAIT P0, [UR7+0x48], R2 ;  /* 0x00004802ff0075a7 */ /* 0x000ee40008001107 */
[----:B---3--:R-:W-:Y:S05]  /*4b20*/  @!P0 BRA `(.L_x_78) ;  /* 0x0000004c004c8947 */ /* 0x008fea0003800000 */
.L_x_165:
[----:B------:R-:W3:Y:S02]  /*4b30*/  SYNCS.PHASECHK.TRANS64.TRYWAIT P0, [UR7+0x50], R2 ;  /* 0x00005002ff0075a7 */ /* 0x000ee40008001107 */
[----:B---3--:R-:W-:Y:S05]  /*4b40*/  @!P0 BRA `(.L_x_79) ;  /* 0x0000004c005c8947 */ /* 0x008fea0003800000 */
.L_x_167:
[----:B-1----:R-:W-:-:S07]  /*4b50*/  MOV R0, UR7 ;  /* 0x0000000700007c02 */ /* 0x002fce0008000f00 */
.L_x_80:
[----:B-1----:R-:W-:-:S04]  /*4b60*/  SHF.L.U32 R2, R29, 0x1f, RZ ;  /* 0x0000001f1d027819 */ /* 0x002fc800000006ff */
[----:B------:R1:W3:Y:S03]  /*4b70*/  SYNCS.PHASECHK.TRANS64.TRYWAIT P0, [R0+URZ+0x58], R2 ;  /* 0x00005802000075a7 */ /* 0x0002e600080011ff */
[----:B---3--:R-:W-:Y:S05]  /*4b80*/  @!P0 NANOSLEEP.SYNCS 0x989680 ;  /* 0x009896800000895d */ /* 0x008fea0003900000 */
[----:B------:R-:W3:Y:S02]  /*4b90*/  @!P0 SYNCS.PHASECHK.TRANS64 P0, [R0+URZ+0x58], R2 ;  /* 0x00005802000085a7 */ /* 0x000ee400080010ff */
[----:B--23--:R-:W-:Y:S05]  /*4ba0*/  @P0 EXIT ;  /* 0x000000000000094d */ /* 0x00cfea0003800000 */
[----:B------:R-:W-:Y:S05]  /*4bb0*/  BRA `(.L_x_80) ;  /* 0xfffffffc00e87947 */ /* 0x000fea000383ffff */
.L_x_65:
[----:B------:R-:W-:-:S06]  /*4bc0*/  UISETP.GE.AND UP1, UPT, UR8, 0x4, UPT ;  /* 0x000000040800788c */ /* 0x000fcc000bf26270 */
[----:B------:R-:W-:-:S13]  /*4bd0*/  PLOP3.LUT P0, PT, PT, PT, UP1, 0x80, 0x8 ;  /* 0x000000000008781c */ /* 0x000fda0003f0f018 */
[----:B------:R-:W-:Y:S05]  /*4be0*/  @!P0 EXIT ;  /* 0x000000000000894d */ /* 0x000fea0003800000 */
[----:B------:R-:W-:Y:S01]  /*4bf0*/  BAR.SYNC.DEFER_BLOCKING 0x6, 0xa0 ;  /* 0x0182800000007b1d */ /* 0x000fe20000010000 */
[C---:B------:R-:W-:Y:S01]  /*4c00*/  IMAD.SHL.U32 R4, R101.reuse, 0x40, RZ ;  /* 0x0000004065047824 */ /* 0x040fe200078e00ff */
[----:B------:R-:W-:Y:S01]  /*4c10*/  SHF.R.U32.HI R3, RZ, 0x1, R101 ;  /* 0x00000001ff037819 */ /* 0x000fe20000011665 */
[C---:B------:R-:W-:Y:S01]  /*4c20*/  IMAD.U32 R46, R101.reuse, 0x10000, RZ ;  /* 0x00010000652e7824 */ /* 0x040fe200078e00ff */
[C---:B------:R-:W-:Y:S01]  /*4c30*/  R2P PR, R101.reuse, 0x6 ;  /* 0x0000000665007804 */ /* 0x040fe20000000000 */
[C---:B------:R-:W-:Y:S01]  /*4c40*/  IMAD.SHL.U32 R2, R101.reuse, 0x20, RZ ;  /* 0x0000002065027824 */ /* 0x040fe200078e00ff */
[----:B------:R-:W-:Y:S02]  /*4c50*/  UMOV UR48, 0x400 ;  /* 0x0000040000307882 */ /* 0x000fe40000000000 */
[----:B------:R-:W1:Y:S01]  /*4c60*/  LDC R91, c[0x0][0x370] ;  /* 0x0000dc00ff5b7b82 */ /* 0x000e620000000800 */
[----:B------:R-:W-:Y:S01]  /*4c70*/  ULEA UR48, UR37, UR48, 0x18 ;  /* 0x0000003025307291 */ /* 0x000fe2000f8ec0ff */
[C---:B------:R-:W-:Y:S01]  /*4c80*/  LOP3.LUT R5, R4.reuse, 0x1c0, RZ, 0xc0, !PT ;  /* 0x000001c004057812 */ /* 0x040fe200078ec0ff */
[----:B------:R-:W-:Y:S01]  /*4c90*/  IMAD.SHL.U32 R92, R101, 0x8, RZ ;  /* 0x00000008655c7824 */ /* 0x000fe200078e00ff */
[----:B------:R-:W-:Y:S01]  /*4ca0*/  LOP3.LUT R4, R4, 0x200, RZ, 0xc0, !PT ;  /* 0x0000020004047812 */ /* 0x000fe200078ec0ff */
[----:B------:R-:W-:Y:S01]  /*4cb0*/  IMAD.MOV.U32 R99, RZ, RZ, 0x20 ;  /* 0x00000020ff637424 */ /* 0x000fe200078e00ff */
[----:B------:R-:W-:Y:S01]  /*4cc0*/  LOP3.LUT R3, R5, 0x8, R3, 0xf8, !PT ;  /* 0x0000000805037812 */ /* 0x000fe200078ef803 */
[----:B------:R-:W-:Y:S01]  /*4cd0*/  UIADD3 UR4, UPT, UPT, UR48, 0x400, URZ ;  /* 0x0000040030047890 */ /* 0x000fe2000fffe0ff */
[----:B------:R-:W2:Y:S01]  /*4ce0*/  LDC R42, c[0x0][0xb0c] ;  /* 0x0002c300ff2a7b82 */ /* 0x000ea20000000800 */
[----:B------:R-:W-:Y:S01]  /*4cf0*/  LOP3.LUT R46, R46, 0x600000, RZ, 0xc0, !PT ;  /* 0x006000002e2e7812 */ /* 0x000fe200078ec0ff */
[----:B------:R-:W-:Y:S01]  /*4d00*/  IMAD.MOV.U32 R98, RZ, RZ, 0x1 ;  /* 0x00000001ff627424 */ /* 0x000fe200078e00ff */
[----:B------:R-:W-:Y:S01]  /*4d10*/  LOP3.LUT R2, R4, 0xc00, R2, 0xf8, !PT ;  /* 0x00000c0004027812 */ /* 0x000fe200078ef802 */
[----:B------:R-:W-:Y:S01]  /*4d20*/  IMAD.MOV.U32 R45, RZ, RZ, RZ ;  /* 0x000000ffff2d7224 */ /* 0x000fe200078e00ff */
[----:B------:R-:W-:-:S02]  /*4d30*/  LOP3.LUT R92, R3, 0x38, R92, 0x78, !PT ;  /* 0x00000038035c7812 */ /* 0x000fc400078e785c */
[----:B------:R-:W-:Y:S02]  /*4d40*/  CS2R R96, SRZ ;  /* 0x0000000000607805 */ /* 0x000fe4000001ff00 */
[----:B------:R-:W-:Y:S01]  /*4d50*/  SEL R100, R99, 0xffffffe0, !P2 ;  /* 0xffffffe063647807 */ /* 0x000fe20005000000 */
[----:B------:R-:W4:Y:S01]  /*4d60*/  LDC R89, c[0x0][0xb20] ;  /* 0x0002c800ff597b82 */ /* 0x000f220000000800 */
[----:B------:R-:W3:Y:S01]  /*4d70*/  LDS R0, [UR48+0x120] ;  /* 0x00012030ff007984 */ /* 0x000ee20008000800 */
[----:B------:R-:W-:Y:S01]  /*4d80*/  LOP3.LUT R92, R2, R92, RZ, 0xfc, !PT ;  /* 0x0000005c025c7212 */ /* 0x000fe200078efcff */
[----:B------:R-:W-:Y:S01]  /*4d90*/  IMAD.MOV.U32 R104, RZ, RZ, RZ ;  /* 0x000000ffff687224 */ /* 0x000fe200078e00ff */
[----:B------:R-:W-:Y:S01]  /*4da0*/  LOP3.LUT R101, R101, 0x60, RZ, 0xc0, !PT ;  /* 0x0000006065657812 */ /* 0x000fe200078ec0ff */
[----:B------:R-:W-:Y:S01]  /*4db0*/  IMAD.U32 R94, RZ, RZ, UR4 ;  /* 0x00000004ff5e7e24 */ /* 0x000fe2000f8e00ff */
[----:B------:R-:W-:Y:S01]  /*4dc0*/  SEL R99, R99, 0xffffffe0, !P1 ;  /* 0xffffffe063637807 */ /* 0x000fe20004800000 */
[----:B------:R-:W1:Y:S01]  /*4dd0*/  LDCU.64 UR52, c[0x0][0x348] ;  /* 0x00006900ff3477ac */ /* 0x000e620008000a00 */
[----:B------:R-:W1:Y:S01]  /*4de0*/  LDC R41, c[0x0][0xb30] ;  /* 0x0002cc00ff297b82 */ /* 0x000e620000000800 */
[----:B------:R-:W1:Y:S01]  /*4df0*/  LDCU.64 UR38, c[0x0][0x888] ;  /* 0x00011100ff2677ac */ /* 0x000e620008000a00 */
[----:B------:R-:W1:Y:S06]  /*4e00*/  LDCU.64 UR44, c[0x0][0x890] ;  /* 0x00011200ff2c77ac */ /* 0x000e6c0008000a00 */
[----:B------:R-:W1:Y:S01]  /*4e10*/  LDC.64 R84, c[0x0][0xb10] ;  /* 0x0002c400ff547b82 */ /* 0x000e620000000a00 */
[----:B------:R-:W-:Y:S01]  /*4e20*/  UMOV UR49, URZ ;  /* 0x000000ff00317c82 */ /* 0x000fe20008000000 */
[----:B------:R-:W-:-:S06]  /*4e30*/  UMOV UR51, URZ ;  /* 0x000000ff00337c82 */ /* 0x000fcc0008000000 */
[----:B------:R-:W1:Y:S08]  /*4e40*/  LDC.64 R38, c[0x0][0xb18] ;  /* 0x0002c600ff267b82 */ /* 0x000e700000000a00 */
[----:B------:R-:W1:Y:S08]  /*4e50*/  LDC.64 R36, c[0x0][0xb28] ;  /* 0x0002ca00ff247b82 */ /* 0x000e700000000a00 */
[----:B------:R-:W1:Y:S01]  /*4e60*/  LDC.64 R82, c[0x0][0x8b0] ;  /* 0x00022c00ff527b82 */ /* 0x000e620000000a00 */
[----:B---3--:R-:W-:-:S07]  /*4e70*/  IMAD.IADD R46, R0, 0x1, R46 ;  /* 0x00000001002e7824 */ /* 0x008fce00078e022e */
[----:B------:R-:W3:Y:S08]  /*4e80*/  LDC.64 R80, c[0x0][0x8a8] ;  /* 0x00022a00ff507b82 */ /* 0x000ef00000000a00 */
[----:B--2-4-:R-:W1:Y:S02]  /*4e90*/  LDC R90, c[0x0][0x374] ;  /* 0x0000dd00ff5a7b82 */ /* 0x014e640000000800 */
.L_x_124:
[----:B------:R-:W-:Y:S02]  /*4ea0*/  LEA R0, R104, UR48, 0x3 ;  /* 0x0000003068007c11 */ /* 0x000fe4000f8e18ff */
[----:B------:R-:W-:Y:S02]  /*4eb0*/  SHF.L.U32 R2, R96, 0x1f, RZ ;  /* 0x0000001f60027819 */ /* 0x000fe400000006ff */
[----:B-1----:R-:W-:Y:S02]  /*4ec0*/  LEA R16, R104, UR48, 0x4 ;  /* 0x0000003068107c11 */ /* 0x002fe4000f8e20ff */
[----:B------:R-:W2:Y:S02]  /*4ed0*/  SYNCS.PHASECHK.TRANS64.TRYWAIT P0, [R0+URZ+0x70], R2 ;  /* 0x00007002000075a7 */ /* 0x000ea400080011ff */
[----:B--2---:R-:W-:Y:S05]  /*4ee0*/  @!P0 BRA `(.L_x_81) ;  /* 0x00000048008c8947 */ /* 0x004fea0003800000 */
.L_x_168:
[----:B------:R-:W4:Y:S01]  /*4ef0*/  LDC.64 R10, c[0x0][0xb10] ;  /* 0x0002c400ff0a7b82 */ /* 0x000f220000000a00 */
[----:B------:R-:W3:Y:S01]  /*4f00*/  LDS.128 R16, [R16+0x100] ;  /* 0x0001000010107984 */ /* 0x000ee20000000c00 */
[----:B-1----:R-:W-:Y:S01]  /*4f10*/  ISETP.NE.AND P1, PT, R41, 0x1, PT ;  /* 0x000000012900780c */ /* 0x002fe20003f25270 */
[----:B--2---:R-:W-:Y:S01]  /*4f20*/  VIADD R0, R0, 0x80 ;  /* 0x0000008000007836 */ /* 0x004fe20000000000 */
[----:B------:R-:W-:Y:S04]  /*4f30*/  ISETP.GE.AND P0, PT, R40, 0x1, PT ;  /* 0x000000012800780c */ /* 0x000fe80003f06270 */
[----:B------:R-:W1:Y:S01]  /*4f40*/  LDC.64 R8, c[0x0][0xb18] ;  /* 0x0002c600ff087b82 */ /* 0x000e620000000a00 */
[----:B------:R-:W-:Y:S01]  /*4f50*/  PRMT R0, RZ, 0x654, R0 ;  /* 0x00000654ff007816 */ /* 0x000fe20000000000 */
[----:B------:R-:W-:Y:S01]  /*4f60*/  @!PT LDS RZ, [RZ] ;  /* 0x00000000fffff984 */ /* 0x000fe20000000800 */
[----:B------:R-:W-:Y:S01]  /*4f70*/  @!PT LDS RZ, [RZ] ;  /* 0x00000000fffff984 */ /* 0x000fe20000000800 */
[----:B------:R-:W-:Y:S01]  /*4f80*/  @!PT LDS RZ, [RZ] ;  /* 0x00000000fffff984 */ /* 0x000fe20000000800 */
[----:B------:R-:W-:Y:S01]  /*4f90*/  @!PT LDS RZ, [RZ] ;  /* 0x00000000fffff984 */ /* 0x000fe20000000800 */
[----:B------:R2:W-:Y:S06]  /*4fa0*/  MEMBAR.ALL.CTA ;  /* 0x0000000000007992 */ /* 0x0005ec0000008000 */
[----:B--2---:R-:W2:Y:S01]  /*4fb0*/  FENCE.VIEW.ASYNC.S ;  /* 0x00000000000073c6 */ /* 0x004ea20000000000 */
[----:B------:R-:W1:Y:S08]  /*4fc0*/  @!P1 LDC R12, c[0x0][0xb20] ;  /* 0x0002c800ff0c9b82 */ /* 0x000e700000000800 */
[----:B------:R-:W1:Y:S01]  /*4fd0*/  @!P1 LDC R7, c[0x0][0xb0c] ;  /* 0x0002c300ff079b82 */ /* 0x000e620000000800 */
[----:B--2---:R2:W-:Y:S01]  /*4fe0*/  SYNCS.ARRIVE.TRANS64.RED.A1T0 RZ, [R0+URZ], RZ ;  /* 0x000000ff00ff79a7 */ /* 0x0045e200081004ff */
[----:B---3--:R-:W-:Y:S04]  /*4ff0*/  LOP3.LUT P4, RZ, R18, 0x1, RZ, 0xc0, !PT ;  /* 0x0000000112ff7812 */ /* 0x008fe8000788c0ff */
[----:B------:R-:W-:Y:S09]  /*5000*/  P2R R102, PR, RZ, 0x10 ;  /* 0x00000010ff667803 */ /* 0x000ff20000000000 */
[----:B------:R-:W-:Y:S02]  /*5010*/  @P4 MOV R44, R16 ;  /* 0x00000010002c4202 */ /* 0x000fe40000000f00 */
[----:B------:R-:W-:Y:S01]  /*5020*/  @P4 LOP3.LUT R43, R17, 0xffff, RZ, 0xc0, !PT ;  /* 0x0000ffff112b4812 */ /* 0x000fe200078ec0ff */
[----:B--2-4-:R-:W-:Y:S06]  /*5030*/  @!P0 BRA `(.L_x_82) ;  /* 0x0000000000a48947 */ /* 0x014fec0003800000 */
[----:B------:R-:W-:Y:S01]  /*5040*/  IMAD.HI.U32 R0, R90, R39, RZ ;  /* 0x000000275a007227 */ /* 0x000fe200078e00ff */
[----:B------:R-:W-:Y:S02]  /*5050*/  ISETP.NE.AND P0, PT, R38, 0x1, PT ;  /* 0x000000012600780c */ /* 0x000fe40003f05270 */
[----:B------:R-:W-:Y:S01]  /*5060*/  ISETP.NE.AND P2, PT, R40, 0x1, PT ;  /* 0x000000012800780c */ /* 0x000fe20003f45270 */
[----:B------:R-:W-:Y:S01]  /*5070*/  IMAD.HI.U32 R4, R91, R84, RZ ;  /* 0x000000545b047227 */ /* 0x000fe200078e00ff */
[----:B------:R-:W-:Y:S02]  /*5080*/  SHF.R.U32.HI R0, RZ, R89, R0 ;  /* 0x00000059ff007219 */ /* 0x000fe40000011600 */
[----:B------:R-:W-:Y:S01]  /*5090*/  ISETP.NE.AND P3, PT, R42, 0x1, PT ;  /* 0x000000012a00780c */ /* 0x000fe20003f65270 */
[----:B------:R-:W-:Y:S01]  /*50a0*/  IMAD.HI.U32 R6, R43, R39, RZ ;  /* 0x000000272b067227 */ /* 0x000fe200078e00ff */
[-C--:B------:R-:W-:Y:S02]  /*50b0*/  SHF.R.U32.HI R4, RZ, R85.reuse, R4 ;  /* 0x00000055ff047219 */ /* 0x080fe40000011604 */
[----:B------:R-:W-:Y:S01]  /*50c0*/  SEL R0, R90, R0, !P0 ;  /* 0x000000005a007207 */ /* 0x000fe20004000000 */
[----:B------:R-:W-:Y:S01]  /*50d0*/  IMAD.HI.U32 R5, R44, R84, RZ ;  /* 0x000000542c057227 */ /* 0x000fe200078e00ff */
[----:B------:R-:W-:Y:S03]  /*50e0*/  SEL R4, R91, R4, !P3 ;  /* 0x000000045b047207 */ /* 0x000fe60005800000 */
[-C--:B------:R-:W-:Y:S01]  /*50f0*/  IMAD.HI.U32 R3, R0, R36.reuse, RZ ;  /* 0x0000002400037227 */ /* 0x080fe200078e00ff */
[----:B------:R-:W-:Y:S03]  /*5100*/  SHF.R.U32.HI R5, RZ, R85, R5 ;  /* 0x00000055ff057219 */ /* 0x000fe60000011605 */
[----:B------:R-:W-:Y:S01]  /*5110*/  IMAD.HI.U32 R2, R4, R36, RZ ;  /* 0x0000002404027227 */ /* 0x000fe200078e00ff */
[----:B------:R-:W-:Y:S02]  /*5120*/  @P2 SHF.R.U32.HI R0, RZ, R37, R3 ;  /* 0x00000025ff002219 */ /* 0x000fe40000011603 */
[----:B------:R-:W-:Y:S02]  /*5130*/  SHF.R.U32.HI R3, RZ, R89, R6 ;  /* 0x00000059ff037219 */ /* 0x000fe40000011606 */
[----:B------:R-:W-:Y:S01]  /*5140*/  @P2 SHF.R.U32.HI R4, RZ, R37, R2 ;  /* 0x00000025ff042219 */ /* 0x000fe20000011602 */
[----:B------:R-:W-:Y:S01]  /*5150*/  IMAD R0, R40, R0, RZ ;  /* 0x0000000028007224 */ /* 0x000fe200078e02ff */
[----:B------:R-:W-:Y:S02]  /*5160*/  SEL R3, R43, R3, !P0 ;  /* 0x000000032b037207 */ /* 0x000fe40004000000 */
[----:B------:R-:W-:Y:S01]  /*5170*/  SEL R2, R44, R5, !P3 ;  /* 0x000000052c027207 */ /* 0x000fe20005800000 */
[----:B------:R-:W-:Y:S01]  /*5180*/  IMAD R5, R40, R4, RZ ;  /* 0x0000000428057224 */ /* 0x000fe200078e02ff */
[C---:B------:R-:W-:Y:S01]  /*5190*/  ISETP.GE.AND P0, PT, R3.reuse, R0, PT ;  /* 0x000000000300720c */ /* 0x040fe20003f06270 */
[C---:B------:R-:W-:Y:S03]  /*51a0*/  IMAD.HI.U32 R0, R3.reuse, R36, RZ ;  /* 0x0000002403007227 */ /* 0x040fe600078e00ff */
[C---:B------:R-:W-:Y:S02]  /*51b0*/  ISETP.GE.OR P0, PT, R2.reuse, R5, P0 ;  /* 0x000000050200720c */ /* 0x040fe40000706670 */
[----:B------:R-:W-:Y:S04]  /*51c0*/  SHF.R.U32.HI R0, RZ, R37, R0 ;  /* 0x00000025ff007219 */ /* 0x000fe80000011600 */
[C---:B------:R-:W-:Y:S05]  /*51d0*/  SEL R6, R3.reuse, R0, !P2 ;  /* 0x0000000003067207 */ /* 0x040fea0005000000 */
        /* <DEDUP_REMOVED lines=14> */
[----:B------:R-:W-:Y:S07]  /*52c0*/  IMAD R43, R3, R38, R43 ;  /* 0x00000026032b7224 */ /* 0x000fee00078e022b */
.L_x_82:
[----:B-1----:R-:W-:Y:S01]  /*52d0*/  @!P1 ISETP.NE.AND P0, PT, R8, 0x1, PT ;  /* 0x000000010800980c */ /* 0x002fe20003f05270 */
[----:B------:R-:W-:Y:S01]  /*52e0*/  @!P1 IMAD.HI.U32 R2, R43, R9, RZ ;  /* 0x000000092b029227 */ /* 0x000fe200078e00ff */
[----:B------:R-:W-:Y:S01]  /*52f0*/  R2UR UR42, R15 ;  /* 0x000000000f2a72ca */ /* 0x000fe200000e0000 */
[----:B------:R-:W-:Y:S01]  /*5300*/  BSSY.RECONVERGENT B6, `(.L_x_83) ;  /* 0x0000031000067945 */ /* 0x000fe20003800200 */
[----:B------:R-:W-:Y:S01]  /*5310*/  R2UR UR41, R14 ;  /* 0x000000000e2972ca */ /* 0x000fe200000e0000 */
[----:B------:R-:W-:Y:S01]  /*5320*/  @!P1 IMAD.HI.U32 R0, R44, R10, RZ ;  /* 0x0000000a2c009227 */ /* 0x000fe200078e00ff */
[----:B------:R-:W-:Y:S02]  /*5330*/  @!P1 SHF.R.U32.HI R2, RZ, R12, R2 ;  /* 0x0000000cff029219 */ /* 0x000fe40000011602 */
[----:B------:R-:W-:Y:S01]  /*5340*/  @!P1 ISETP.NE.AND P2, PT, R7, 0x1, PT ;  /* 0x000000010700980c */ /* 0x000fe20003f45270 */
[----:B------:R-:W-:Y:S01]  /*5350*/  VIADD R104, R104, 0x1 ;  /* 0x0000000168687836 */ /* 0x000fe20000000000 */
[----:B------:R-:W-:Y:S02]  /*5360*/  @!P1 SEL R2, R43, R2, !P0 ;  /* 0x000000022b029207 */ /* 0x000fe40004000000 */
[----:B------:R-:W-:Y:S02]  /*5370*/  @!P1 SHF.R.U32.HI R0, RZ, R11, R0 ;  /* 0x0000000bff009219 */ /* 0x000fe40000011600 */
[----:B------:R-:W-:Y:S01]  /*5380*/  LOP3.LUT P0, RZ, R94, 0x3f0, RZ, 0xc0, !PT ;  /* 0x000003f05eff7812 */ /* 0x000fe2000780c0ff */
[----:B------:R-:W-:Y:S01]  /*5390*/  USHF.L.U32 UR42, UR42, 0x6, URZ ;  /* 0x000000062a2a7899 */ /* 0x000fe200080006ff */
[----:B------:R-:W-:Y:S01]  /*53a0*/  @!P1 SEL R3, R44, R0, !P2 ;  /* 0x000000002c039207 */ /* 0x000fe20005000000 */
[----:B------:R-:W-:Y:S01]  /*53b0*/  USHF.L.U32 UR41, UR41, 0x8, URZ ;  /* 0x0000000829297899 */ /* 0x000fe200080006ff */
[----:B------:R-:W-:Y:S03]  /*53c0*/  @P4 SHF.R.U32.HI R95, RZ, 0x10, R17 ;  /* 0x00000010ff5f4819 */ /* 0x000fe60000011611 */
[----:B------:R-:W-:Y:S02]  /*53d0*/  @!P1 IMAD.IADD R0, R2, 0x1, -R3 ;  /* 0x0000000102009824 */ /* 0x000fe400078e0a03 */
[----:B------:R-:W-:Y:S02]  /*53e0*/  @!P1 IMAD.IADD R2, R3, 0x1, -R2 ;  /* 0x0000000103029824 */ /* 0x000fe400078e0a02 */
[----:B------:R-:W-:Y:S02]  /*53f0*/  @!P1 IMAD R44, R0, R7, R44 ;  /* 0x00000007002c9224 */ /* 0x000fe400078e022c */
[----:B------:R-:W-:Y:S01]  /*5400*/  @!P1 IMAD R43, R2, R8, R43 ;  /* 0x00000008022b9224 */ /* 0x000fe200078e022b */
[----:B------:R-:W-:Y:S06]  /*5410*/  @!P0 BRA `(.L_x_84) ;  /* 0x00000000007c8947 */ /* 0x000fec0003800000 */
[----:B------:R-:W1:Y:S01]  /*5420*/  LDCU.64 UR8, c[0x4][0x80] ;  /* 0x01001000ff0877ac */ /* 0x000e620008000a00 */
[----:B------:R-:W-:Y:S01]  /*5430*/  MOV R2, 0x0 ;  /* 0x0000000000027802 */ /* 0x000fe20000000f00 */
[----:B------:R-:W-:Y:S02]  /*5440*/  HFMA2 R12, -RZ, RZ, 0, 5.9604644775390625e-08 ;  /* 0x00000001ff0c7431 */ /* 0x000fe400000001ff */
[----:B------:R-:W-:Y:S01]  /*5450*/  IMAD.MOV.U32 R8, RZ, RZ, 0x70 ;  /* 0x00000070ff087424 */ /* 0x000fe200078e00ff */
[----:B------:R2:W3:Y:S01]  /*5460*/  LDC.64 R14, c[0x4][R2] ;  /* 0x01000000020e7b82 */ /* 0x0004e20000000a00 */
[----:B------:R-:W4:Y:S01]  /*5470*/  LDCU.64 UR6, c[0x4][0x88] ;  /* 0x01001100ff0677ac */ /* 0x000f220008000a00 */
[----:B------:R-:W-:Y:S01]  /*5480*/  IMAD.MOV.U32 R13, RZ, RZ, RZ ;  /* 0x000000ffff0d7224 */ /* 0x000fe200078e00ff */
[----:B------:R-:W2:Y:S01]  /*5490*/  LDCU.64 UR4, c[0x4][0x8] ;  /* 0x01000100ff0477ac */ /* 0x000ea20008000a00 */
[----:B-1----:R-:W-:Y:S01]  /*54a0*/  MOV R5, UR9 ;  /* 0x0000000900057c02 */ /* 0x002fe20008000f00 */
[----:B------:R-:W-:Y:S01]  /*54b0*/  IMAD.U32 R4, RZ, RZ, UR8 ;  /* 0x00000008ff047e24 */ /* 0x000fe2000f8e00ff */
[----:B----4-:R-:W-:Y:S01]  /*54c0*/  MOV R7, UR7 ;  /* 0x0000000700077c02 */ /* 0x010fe20008000f00 */
[----:B------:R-:W-:Y:S01]  /*54d0*/  IMAD.U32 R6, RZ, RZ, UR6 ;  /* 0x00000006ff067e24 */ /* 0x000fe2000f8e00ff */
[----:B--2---:R-:W-:Y:S01]  /*54e0*/  MOV R11, UR5 ;  /* 0x00000005000b7c02 */ /* 0x004fe20008000f00 */
[----:B------:R-:W-:Y:S02]  /*54f0*/  IMAD.U32 R10, RZ, RZ, UR4 ;  /* 0x00000004ff0a7e24 */ /* 0x000fe4000f8e00ff */
[----:B------:R-:W-:Y:S07]  /*5500*/  LEPC R20, `(.L_x_85) ;  /* 0x000000001014794e */ /* 0x000fee0000000000 */
[----:B---3-5:R-:W-:Y:S05]  /*5510*/  CALL.ABS.NOINC R14 ;  /* 0x000000000e007343 */ /* 0x028fea0003c00000 */
.L_x_85:
[----:B------:R-:W1:Y:S01]  /*5520*/  LDCU.64 UR8, c[0x4][0x80] ;  /* 0x01001000ff0877ac */ /* 0x000e620008000a00 */
[----:B------:R-:W2:Y:S01]  /*5530*/  LDC.64 R2, c[0x4][R2] ;  /* 0x0100000002027b82 */ /* 0x000ea20000000a00 */
[----:B------:R-:W-:Y:S02]  /*5540*/  HFMA2 R12, -RZ, RZ, 0, 5.9604644775390625e-08 ;  /* 0x00000001ff0c7431 */ /* 0x000fe400000001ff */
[----:B------:R-:W-:Y:S02]  /*5550*/  IMAD.MOV.U32 R8, RZ, RZ, 0x70 ;  /* 0x00000070ff087424 */ /* 0x000fe400078e00ff */
[----:B------:R-:W-:Y:S01]  /*5560*/  IMAD.MOV.U32 R13, RZ, RZ, RZ ;  /* 0x000000ffff0d7224 */ /* 0x000fe200078e00ff */
[----:B------:R-:W3:Y:S01]  /*5570*/  LDCU.64 UR6, c[0x4][0x88] ;  /* 0x01001100ff0677ac */ /* 0x000ee20008000a00 */
[----:B------:R-:W4:Y:S01]  /*5580*/  LDCU.64 UR4, c[0x4][0x8] ;  /* 0x01000100ff0477ac */ /* 0x000f220008000a00 */
[----:B-1----:R-:W-:Y:S02]  /*5590*/  MOV R4, UR8 ;  /* 0x0000000800047c02 */ /* 0x002fe40008000f00 */
[----:B------:R-:W-:Y:S02]  /*55a0*/  MOV R5, UR9 ;  /* 0x0000000900057c02 */ /* 0x000fe40008000f00 */
[----:B---3--:R-:W-:Y:S01]  /*55b0*/  MOV R7, UR7 ;  /* 0x0000000700077c02 */ /* 0x008fe20008000f00 */
[----:B------:R-:W-:Y:S01]  /*55c0*/  IMAD.U32 R6, RZ, RZ, UR6 ;  /* 0x00000006ff067e24 */ /* 0x000fe2000f8e00ff */
[----:B----4-:R-:W-:Y:S01]  /*55d0*/  MOV R11, UR5 ;  /* 0x00000005000b7c02 */ /* 0x010fe20008000f00 */
[----:B------:R-:W-:Y:S02]  /*55e0*/  IMAD.U32 R10, RZ, RZ, UR4 ;  /* 0x00000004ff0a7e24 */ /* 0x000fe4000f8e00ff */
[----:B------:R-:W-:Y:S07]  /*55f0*/  LEPC R20, `(.L_x_84) ;  /* 0x000000001014794e */ /* 0x000fee0000000000 */
[----:B--2---:R-:W-:Y:S05]  /*5600*/  CALL.ABS.NOINC R2 ;  /* 0x0000000002007343 */ /* 0x004fea0003c00000 */
.L_x_84:
[----:B------:R-:W-:Y:S05]  /*5610*/  BSYNC.RECONVERGENT B6 ;  /* 0x0000000000067941 */ /* 0x000fea0003800200 */
.L_x_83:
[----:B------:R-:W-:Y:S01]  /*5620*/  ISETP.NE.U32.AND P4, PT, R82, RZ, PT ;  /* 0x000000ff5200720c */ /* 0x000fe20003f85070 */
[----:B------:R-:W-:Y:S01]  /*5630*/  UISETP.NE.AND UP2, UPT, UR50, URZ, UPT ;  /* 0x000000ff3200728c */ /* 0x000fe2000bf45270 */
[----:B------:R-:W-:Y:S01]  /*5640*/  ISETP.NE.U32.AND P2, PT, RZ, UR38, PT ;  /* 0x00000026ff007c0c */ /* 0x000fe2000bf45070 */
[----:B------:R-:W-:Y:S01]  /*5650*/  UISETP.NE.U32.AND UP1, UPT, UR44, URZ, UPT ;  /* 0x000000ff2c00728c */ /* 0x000fe2000bf25070 */
[----:B------:R-:W-:Y:S01]  /*5660*/  ISETP.NE.AND.EX P4, PT, R83, RZ, PT, P4 ;  /* 0x000000ff5300720c */ /* 0x000fe20003f85340 */
[----:B------:R-:W-:Y:S01]  /*5670*/  UPLOP3.LUT UP0, UPT, UPT, UPT, UPT, 0x40, 0x4 ;  /* 0x000000000004789c */ /* 0x000fe20003f0e870 */
[----:B------:R-:W-:Y:S01]  /*5680*/  ISETP.NE.AND.EX P2, PT, RZ, UR39, PT, P2 ;  /* 0x00000027ff007c0c */ /* 0x000fe2000bf45320 */
[----:B------:R-:W-:Y:S01]  /*5690*/  UISETP.NE.AND.EX UP1, UPT, UR45, URZ, UPT, UP1 ;  /* 0x000000ff2d00728c */ /* 0x000fe2000bf25310 */
[----:B------:R-:W-:Y:S04]  /*56a0*/  PLOP3.LUT P1, PT, PT, PT, UP2, 0x80, 0x8 ;  /* 0x000000000008781c */ /* 0x000fe80003f2f028 */
[----:B------:R-:W-:Y:S06]  /*56b0*/  @UP2 UPLOP3.LUT UP0, UPT, UPT, UPT, UP1, 0x80, 0x8 ;  /* 0x000000000008289c */ /* 0x000fec0003f0f010 */
[----:B------:R-:W-:Y:S01]  /*56c0*/  PLOP3.LUT P0, PT, PT, PT, UP0, 0x80, 0x8 ;  /* 0x000000000008781c */ /* 0x000fe20003f0f008 */
[----:B------:R-:W-:Y:S01]  /*56d0*/  @!UPT UIADD3 URZ, UPT, UPT, URZ, URZ, URZ ;  /* 0x000000fffffff290 */ /* 0x000fe2000fffe0ff */
[----:B------:R-:W-:Y:S11]  /*56e0*/  BRA.U !UP1, `(.L_x_86) ;  /* 0x0000000109387547 */ /* 0x000ff6000b800000 */
[----:B------:R-:W-:Y:S01]  /*56f0*/  UISETP.NE.U32.AND UP0, UPT, UR38, URZ, UPT ;  /* 0x000000ff2600728c */ /* 0x000fe2000bf05070 */
[----:B------:R-:W-:Y:S02]  /*5700*/  HFMA2 R0, -RZ, RZ, 0, 5.9604644775390625e-08 ;  /* 0x00000001ff007431 */ /* 0x000fe400000001ff */
[----:B------:R-:W-:Y:S01]  /*5710*/  IMAD.MOV.U32 R88, RZ, RZ, 0x1 ;  /* 0x00000001ff587424 */ /* 0x000fe200078e00ff */
[----:B------:R-:W-:Y:S06]  /*5720*/  UISETP.NE.AND.EX UP0, UPT, UR39, URZ, UPT, UP0 ;  /* 0x000000ff2700728c */ /* 0x000fec000bf05300 */
[----:B------:R-:W-:Y:S05]  /*5730*/  PLOP3.LUT P3, PT, PT, PT, UP0, 0x80, 0x8 ;  /* 0x000000000008781c */ /* 0x000fea0003f6f008 */
[----:B------:R-:W1:Y:S01]  /*5740*/  @UP0 LDCU.64 UR6, c[0x0][0x888] ;  /* 0x00011100ff0607ac */ /* 0x000e620008000a00 */
[----:B------:R-:W-:Y:S07]  /*5750*/  @UP0 UIMAD UR4, UR36, UR44, URZ ;  /* 0x0000002c240402a4 */ /* 0x000fee000f8e02ff */
[----:B------:R-:W-:Y:S01]  /*5760*/  @!P3 PRMT R88, R0, 0x7610, R88 ;  /* 0x000076100058b816 */ /* 0x000fe20000000058 */
[----:B-1----:R-:W-:Y:S03]  /*5770*/  @UP0 UIMAD.WIDE UR6, UR4, 0x4, UR6 ;  /* 0x00000004040608a5 */ /* 0x002fe6000f8e0206 */
[----:B------:R-:W1:Y:S03]  /*5780*/  @!UP0 LDCU UR4, c[0x0][0x880] ;  /* 0x00011000ff0487ac */ /* 0x000e660008000800 */
[----:B------:R-:W-:Y:S01]  /*5790*/  IMAD.U32 R2, RZ, RZ, UR6 ;  /* 0x00000006ff027e24 */ /* 0x000fe2000f8e00ff */
[----:B------:R-:W-:Y:S05]  /*57a0*/  MOV R3, UR7 ;  /* 0x0000000700037c02 */ /* 0x000fea0008000f00 */
[----:B-----5:R2:W5:Y:S02]  /*57b0*/  @P3 LDG.E R49, desc[UR46][R2.64] ;  /* 0x0000002e02313981 */ /* 0x020564000c1e1900 */
[----:B-12---:R-:W-:Y:S02]  /*57c0*/  @!P3 IMAD.U32 R49, RZ, RZ, UR4 ;  /* 0x00000004ff31be24 */ /* 0x006fe4000f8e00ff */
.L_x_86:
[----:B------:R-:W-:Y:S05]  /*57d0*/  @!P4 BRA `(.L_x_87) ;  /* 0x000000000020c947 */ /* 0x000fea0003800000 */
[----:B------:R-:W-:Y:S04]  /*57e0*/  ISETP.NE.U32.AND P3, PT, R80, RZ, PT ;  /* 0x000000ff5000720c */ /* 0x000fe80003f65070 */
[----:B------:R-:W-:Y:S11]  /*57f0*/  ISETP.NE.AND.EX P3, PT, R81, RZ, PT, P3 ;  /* 0x000000ff5100720c */ /* 0x000ff60003f65330 */
[----:B------:R-:W-:Y:S02]  /*5800*/  @!UPT UIADD3 URZ, UPT, UPT, URZ, URZ, URZ ;  /* 0x000000fffffff290 */ /* 0x000fe4000fffe0ff */
[----:B------:R-:W1:Y:S01]  /*5810*/  @P3 LDC.64 R2, c[0x0][0x8a8] ;  /* 0x00022a00ff023b82 */ /* 0x000e620000000a00 */
[----:B------:R-:W-:Y:S04]  /*5820*/  @P3 IMAD R0, R82, UR36, RZ ;  /* 0x0000002452003c24 */ /* 0x000fe8000f8e02ff */
[----:B-1----:R-:W-:Y:S05]  /*5830*/  @P3 IMAD.WIDE R2, R0, 0x4, R2 ;  /* 0x0000000400023825 */ /* 0x002fea00078e0202 */
[----:B-----5:R1:W5:Y:S02]  /*5840*/  @P3 LDG.E R47, desc[UR46][R2.64] ;  /* 0x0000002e022f3981 */ /* 0x020364000c1e1900 */
[----:B-1----:R-:W2:Y:S02]  /*5850*/  @!P3 LDC R47, c[0x0][0x8a0] ;  /* 0x00022800ff2fbb82 */ /* 0x002ea40000000800 */
.L_x_87:
[----:B-----5:R-:W-:Y:S01]  /*5860*/  FSETP.NEU.AND P3, PT, R49, RZ, PT ;  /* 0x000000ff3100720b */ /* 0x020fe20003f6d000 */
[----:B------:R-:W-:Y:S01]  /*5870*/  IMAD.SHL.U32 R66, R92, 0x2, RZ ;  /* 0x000000025c427824 */ /* 0x000fe200078e00ff */
[----:B------:R-:W-:Y:S01]  /*5880*/  SEL R4, RZ, 0xffffffff, P2 ;  /* 0xffffffffff047807 */ /* 0x000fe20001000000 */
[----:B------:R-:W-:Y:S01]  /*5890*/  BSSY B1, `(.L_x_88) ;  /* 0x0000043000017945 */ /* 0x000fe20003800000 */
[----:B------:R-:W-:Y:S01]  /*58a0*/  @P1 LOP3.LUT P2, RZ, R88, 0xff, RZ, 0xc0, !PT ;  /* 0x000000ff58ff1812 */ /* 0x000fe2000784c0ff */
[----:B------:R-:W-:Y:S01]  /*58b0*/  VIADD R107, R66, UR48 ;  /* 0x00000030426b7c36 */ /* 0x000fe20008000000 */
[----:B------:R-:W-:Y:S01]  /*58c0*/  @P1 SEL R0, RZ, 0xffffffff, P3 ;  /* 0xffffffffff001807 */ /* 0x000fe20001800000 */
[----:B------:R-:W-:Y:S01]  /*58d0*/  IMAD.MOV.U32 R67, RZ, RZ, 0x1 ;  /* 0x00000001ff437424 */ /* 0x000fe200078e00ff */
[----:B------:R-:W-:Y:S01]  /*58e0*/  LOP3.LUT R98, R98, 0x1, RZ, 0x3c, !PT ;  /* 0x0000000162627812 */ /* 0x000fe200078e3cff */
[----:B------:R-:W-:Y:S01]  /*58f0*/  IMAD.MOV.U32 R65, RZ, RZ, RZ ;  /* 0x000000ffff417224 */ /* 0x000fe200078e00ff */
[----:B------:R-:W-:Y:S02]  /*5900*/  @P0 SEL R0, R4, R0, !P2 ;  /* 0x0000000004000207 */ /* 0x000fe40005000000 */
[----:B------:R-:W-:Y:S02]  /*5910*/  CS2R R78, SRZ ;  /* 0x00000000004e7805 */ /* 0x000fe4000001ff00 */
[----:B------:R-:W-:Y:S02]  /*5920*/  LEA R64, R45, UR48, 0x3 ;  /* 0x000000302d407c11 */ /* 0x000fe4000f8e18ff */
[----:B------:R-:W-:Y:S02]  /*5930*/  CS2R R76, SRZ ;  /* 0x00000000004c7805 */ /* 0x000fe4000001ff00 */
[----:B------:R-:W-:Y:S02]  /*5940*/  @P1 LOP3.LUT R0, R0, 0x1, RZ, 0xc0, !PT ;  /* 0x0000000100001812 */ /* 0x000fe400078ec0ff */
[----:B------:R-:W-:Y:S02]  /*5950*/  CS2R R70, SRZ ;  /* 0x0000000000467805 */ /* 0x000fe4000001ff00 */
[----:B------:R-:W-:Y:S02]  /*5960*/  SHF.L.U32 R2, R97, 0x1f, RZ ;  /* 0x0000001f61027819 */ /* 0x000fe400000006ff */
[----:B------:R-:W-:Y:S02]  /*5970*/  CS2R R68, SRZ ;  /* 0x0000000000447805 */ /* 0x000fe4000001ff00 */
[----:B------:R-:W-:Y:S02]  /*5980*/  ISETP.NE.U32.OR P6, PT, R0, 0x1, !P1 ;  /* 0x000000010000780c */ /* 0x000fe40004fc5470 */
[----:B------:R-:W-:Y:S02]  /*5990*/  CS2R R62, SRZ ;  /* 0x00000000003e7805 */ /* 0x000fe4000001ff00 */
[----:B------:R-:W-:Y:S02]  /*59a0*/  PLOP3.LUT P2, PT, PT, PT, UP1, 0x80, 0x8 ;  /* 0x000000000008781c */ /* 0x000fe40003f4f018 */
[----:B------:R-:W-:Y:S02]  /*59b0*/  CS2R R60, SRZ ;  /* 0x00000000003c7805 */ /* 0x000fe4000001ff00 */
[----:B------:R-:W-:Y:S02]  /*59c0*/  LEA.HI R48, R45, R45, RZ, 0x1 ;  /* 0x0000002d2d307211 */ /* 0x000fe400078f08ff */
[----:B------:R-:W-:Y:S02]  /*59d0*/  CS2R R58, SRZ ;  /* 0x00000000003a7805 */ /* 0x000fe4000001ff00 */
[----:B------:R-:W-:Y:S02]  /*59e0*/  LOP3.LUT P4, R103, R88, 0xff, RZ, 0xc0, !PT ;  /* 0x000000ff58677812 */ /* 0x000fe4000788c0ff */
[----:B------:R-:W-:Y:S02]  /*59f0*/  CS2R R56, SRZ ;  /* 0x0000000000387805 */ /* 0x000fe4000001ff00 */
[----:B------:R-:W-:Y:S01]  /*5a00*/  SEL R3, RZ, 0xffffffff, P3 ;  /* 0xffffffffff037807 */ /* 0x000fe20001800000 */
[----:B------:R-:W-:Y:S01]  /*5a10*/  VIADD R108, R107, 0x400 ;  /* 0x000004006b6c7836 */ /* 0x000fe20000000000 */
[----:B------:R-:W-:Y:S01]  /*5a20*/  P2R R105, PR, RZ, 0x40 ;  /* 0x00000040ff697803 */ /* 0x000fe20000000000 */
[----:B------:R-:W-:Y:S01]  /*5a30*/  IMAD.IADD R106, R99, 0x1, R107 ;  /* 0x00000001636a7824 */ /* 0x000fe200078e026b */
[----:B------:R-:W-:Y:S02]  /*5a40*/  @P6 SHF.L.U32 R0, R98, 0x1f, RZ ;  /* 0x0000001f62006819 */ /* 0x000fe400000006ff */
[----:B------:R-:W-:Y:S02]  /*5a50*/  @P2 SEL R3, R4, R3, !P4 ;  /* 0x0000000304032207 */ /* 0x000fe40006000000 */
[----:B------:R1:W3:Y:S02]  /*5a60*/  @P6 SYNCS.PHASECHK.TRANS64.TRYWAIT P1, [UR48+0x20], R0 ;  /* 0x00002000ff0065a7 */ /* 0x0002e40008021130 */
[----:B------:R-:W-:Y:S04]  /*5a70*/  LOP3.LUT R3, R3, 0x1, RZ, 0xc0, !PT ;  /* 0x0000000103037812 */ /* 0x000fe800078ec0ff */
[----:B------:R-:W-:Y:S04]  /*5a80*/  ISETP.NE.U32.AND P5, PT, R3, 0x1, PT ;  /* 0x000000010300780c */ /* 0x000fe80003fa5070 */
[----:B------:R-:W-:Y:S01]  /*5a90*/  P2R R72, PR, RZ, 0x20 ;  /* 0x00000020ff487803 */ /* 0x000fe20000000000 */
[----:B------:R4:W2:Y:S01]  /*5aa0*/  SYNCS.PHASECHK.TRANS64.TRYWAIT P0, [R64+URZ+0x90], R2 ;  /* 0x00009002400075a7 */ /* 0x0008a200080011ff */
[C---:B-1----:R-:W-:Y:S01]  /*5ab0*/  IMAD.SHL.U32 R0, R48.reuse, 0x80, RZ ;  /* 0x0000008030007824 */ /* 0x042fe200078e00ff */
[----:B------:R-:W-:Y:S04]  /*5ac0*/  LOP3.LUT R48, R48, 0xffe, RZ, 0xc0, !PT ;  /* 0x00000ffe30307812 */ /* 0x000fe800078ec0ff */
[----:B------:R-:W-:Y:S01]  /*5ad0*/  LOP3.LUT R0, R0, 0xffffff00, RZ, 0xc0, !PT ;  /* 0xffffff0000007812 */ /* 0x000fe200078ec0ff */
[----:B------:R-:W-:Y:S04]  /*5ae0*/  IMAD.IADD R48, R45, 0x1, -R48 ;  /* 0x000000012d307824 */ /* 0x000fe800078e0a30 */
[----:B------:R-:W-:Y:S04]  /*5af0*/  IMAD.IADD R0, R46, 0x1, R0 ;  /* 0x000000012e007824 */ /* 0x000fe800078e0200 */
[----:B------:R-:W-:Y:S01]  /*5b00*/  IMAD R48, R48, 0x100000, R0 ;  /* 0x0010000030307824 */ /* 0x000fe200078e0200 */
[----:B---3--:R-:W-:Y:S01]  /*5b10*/  @P6 SEL R67, RZ, 0x1, !P1 ;  /* 0x00000001ff436807 */ /* 0x008fe20004800000 */
[----:B----4-:R-:W-:Y:S06]  /*5b20*/  @!P6 BRA `(.L_x_89) ;  /* 0x000000000064e947 */ /* 0x010fec0003800000 */
[----:B------:R-:W-:Y:S01]  /*5b30*/  @P5 IMAD R5, R100, 0x2, R108 ;  /* 0x0000000264055824 */ /* 0x000fe200078e026c */
[----:B------:R-:W-:Y:S01]  /*5b40*/  ISETP.NE.AND P1, PT, R67, RZ, PT ;  /* 0x000000ff4300720c */ /* 0x000fe20003f25270 */
[----:B------:R-:W-:Y:S01]  /*5b50*/  IMAD.MOV.U32 R78, RZ, RZ, RZ ;  /* 0x000000ffff4e7224 */ /* 0x000fe200078e00ff */
[----:B------:R-:W-:Y:S01]  /*5b60*/  BSSY B0, `(.L_x_90) ;  /* 0x000000d000007945 */ /* 0x000fe20003800000 */
[----:B------:R-:W-:Y:S01]  /*5b70*/  @P5 IMAD.IADD R4, R99, 0x1, R5 ;  /* 0x0000000163045824 */ /* 0x000fe200078e0205 */
[----:B------:R-:W-:Y:S02]  /*5b80*/  CS2R R70, SRZ ;  /* 0x0000000000467805 */ /* 0x000fe4000001ff00 */
[----:B------:R-:W-:Y:S02]  /*5b90*/  CS2R R68, SRZ ;  /* 0x0000000000447805 */ /* 0x000fe4000001ff00 */
[----:B------:R-:W-:Y:S02]  /*5ba0*/  CS2R R76, SRZ ;  /* 0x00000000004c7805 */ /* 0x000fe4000001ff00 */
[----:B------:R-:W-:Y:S02]  /*5bb0*/  CS2R R58, SRZ ;  /* 0x00000000003a7805 */ /* 0x000fe4000001ff00 */
[----:B------:R-:W-:Y:S02]  /*5bc0*/  CS2R R56, SRZ ;  /* 0x0000000000387805 */ /* 0x000fe4000001ff00 */
[----:B------:R-:W-:Y:S02]  /*5bd0*/  CS2R R62, SRZ ;  /* 0x00000000003e7805 */ /* 0x000fe4000001ff00 */
[----:B------:R-:W-:Y:S01]  /*5be0*/  CS2R R60, SRZ ;  /* 0x00000000003c7805 */ /* 0x000fe2000001ff00 */
[----:B------:R-:W-:Y:S06]  /*5bf0*/  @P1 BRA `(.L_x_91) ;  /* 0x00000000000c1947 */ /* 0x000fec0003800000 */
[----:B------:R-:W-:Y:S04]  /*5c00*/  SHF.L.U32 R3, R98, 0x1f, RZ ;  /* 0x0000001f62037819 */ /* 0x000fe800000006ff */
[----:B------:R-:W1:Y:S02]  /*5c10*/  SYNCS.PHASECHK.TRANS64.TRYWAIT P1, [UR48+0x20], R3 ;  /* 0x00002003ff0075a7 */ /* 0x000e640008021130 */
[----:B-1----:R-:W-:Y:S05]  /*5c20*/  @!P1 BRA `(.L_x_92) ;  /* 0x0000003c00509947 */ /* 0x002fea0003800000 */
.L_x_91:
[----:B------:R-:W-:Y:S05]  /*5c30*/  BSYNC B0 ;  /* 0x0000000000007941 */ /* 0x000fea0003800000 */
.L_x_90:
[----:B------:R-:W-:Y:S01]  /*5c40*/  ISETP.NE.AND P1, PT, R72, RZ, PT ;  /* 0x000000ff4800720c */ /* 0x000fe20003f25270 */
[----:B------:R-:W-:Y:S11]  /*5c50*/  HFMA2 R65, -RZ, RZ, 0, 5.9604644775390625e-08 ;  /* 0x00000001ff417431 */ /* 0x000ff600000001ff */
[----:B------:R-:W-:Y:S01]  /*5c60*/  @!UPT UIADD3 URZ, UPT, UPT, URZ, URZ, URZ ;  /* 0x000000fffffff290 */ /* 0x000fe2000fffe0ff */
[----:B------:R-:W-:Y:S05]  /*5c70*/  @P1 WARPSYNC.ALL ;  /* 0x0000000000001948 */ /* 0x000fea0003800000 */
[----:B------:R3:W4:Y:S04]  /*5c80*/  @P1 LDSM.16.M88.4 R68, [R5] ;  /* 0x000000000544183b */ /* 0x0007280000000200 */
[----:B------:R3:W1:Y:S04]  /*5c90*/  @P1 LDSM.16.M88.4 R76, [R4] ;  /* 0x00000000044c183b */ /* 0x0006680000000200 */
[----:B------:R3:W1:Y:S04]  /*5ca0*/  @P1 LDSM.16.M88.4 R56, [R66+UR48+0x400] ;  /* 0x000400304238183b */ /* 0x0006680008000200 */
[----:B------:R3:W1:Y:S02]  /*5cb0*/  @P1 LDSM.16.M88.4 R60, [R106+0x400] ;  /* 0x000400006a3c183b */ /* 0x0006640000000200 */
.L_x_89:
[----:B------:R-:W-:Y:S05]  /*5cc0*/  BSYNC B1 ;  /* 0x0000000000017941 */ /* 0x000fea0003800000 */
.L_x_88:
[----:B-1----:R-:W-:Y:S04]  /*5cd0*/  SHF.R.U32.HI R0, RZ, 0x15, R48 ;  /* 0x00000015ff007819 */ /* 0x002fe80000011630 */
[----:B------:R-:W-:Y:S01]  /*5ce0*/  LOP3.LUT P1, RZ, R0, 0x3, R93, 0x48, !PT ;  /* 0x0000000300ff7812 */ /* 0x000fe2000782485d */
[----:B------:R-:W-:Y:S01]  /*5cf0*/  @!UPT UIADD3 URZ, UPT, UPT, URZ, URZ, URZ ;  /* 0x000000fffffff290 */ /* 0x000fe2000fffe0ff */
[----:B--2---:R-:W-:Y:S11]  /*5d00*/  @P0 BRA `(.L_x_93) ;  /* 0x0000000000080947 */ /* 0x004ff60003800000 */
[----:B------:R-:W1:Y:S02]  /*5d10*/  SYNCS.PHASECHK.TRANS64.TRYWAIT P0, [R64+URZ+0x90], R2 ;  /* 0x00009002400075a7 */ /* 0x000e6400080011ff */
[----:B-1----:R-:W-:Y:S05]  /*5d20*/  @!P0 BRA `(.L_x_94) ;  /* 0x0000003c00288947 */ /* 0x002fea0003800000 */
.L_x_93:
[----:B------:R-:W-:Y:S05]  /*5d30*/  @!P1 BRA `(.L_x_95) ;  /* 0x0000000000409947 */ /* 0x000fea0003800000 */
[----:B------:R-:W3:Y:S01]  /*5d40*/  LDCU.64 UR8, c[0x4][0x70] ;  /* 0x01000e00ff0877ac */ /* 0x000ee20008000a00 */
[----:B------:R-:W-:Y:S01]  /*5d50*/  MOV R3, 0x0 ;  /* 0x0000000000037802 */ /* 0x000fe20000000f00 */
[----:B------:R-:W-:Y:S02]  /*5d60*/  HFMA2 R12, -RZ, RZ, 0, 5.9604644775390625e-08 ;  /* 0x00000001ff0c7431 */ /* 0x000fe400000001ff */
[----:B------:R-:W-:Y:S02]  /*5d70*/  IMAD.MOV.U32 R8, RZ, RZ, 0x192 ;  /* 0x00000192ff087424 */ /* 0x000fe400078e00ff */
[----:B------:R-:W-:Y:S01]  /*5d80*/  IMAD.MOV.U32 R13, RZ, RZ, RZ ;  /* 0x000000ffff0d7224 */ /* 0x000fe200078e00ff */
[----:B------:R-:W2:Y:S01]  /*5d90*/  LDCU.64 UR6, c[0x4][0x78] ;  /* 0x01000f00ff0677ac */ /* 0x000ea20008000a00 */
[----:B-1----:R-:W1:Y:S01]  /*5da0*/  LDC.64 R2, c[0x4][R3] ;  /* 0x0100000003027b82 */ /* 0x002e620000000a00 */
[----:B------:R-:W5:Y:S01]  /*5db0*/  LDCU.64 UR4, c[0x4][0x10] ;  /* 0x01000200ff0477ac */ /* 0x000f620008000a00 */
[----:B---3--:R-:W-:Y:S01]  /*5dc0*/  MOV R5, UR9 ;  /* 0x0000000900057c02 */ /* 0x008fe20008000f00 */
[----:B------:R-:W-:Y:S01]  /*5dd0*/  IMAD.U32 R4, RZ, RZ, UR8 ;  /* 0x00000008ff047e24 */ /* 0x000fe2000f8e00ff */
[----:B--2---:R-:W-:Y:S01]  /*5de0*/  MOV R7, UR7 ;  /* 0x0000000700077c02 */ /* 0x004fe20008000f00 */
[----:B------:R-:W-:Y:S01]  /*5df0*/  IMAD.U32 R6, RZ, RZ, UR6 ;  /* 0x00000006ff067e24 */ /* 0x000fe2000f8e00ff */
[----:B-----5:R-:W-:Y:S01]  /*5e00*/  MOV R11, UR5 ;  /* 0x00000005000b7c02 */ /* 0x020fe20008000f00 */
[----:B------:R-:W-:Y:S02]  /*5e10*/  IMAD.U32 R10, RZ, RZ, UR4 ;  /* 0x00000004ff0a7e24 */ /* 0x000fe4000f8e00ff */
[----:B------:R-:W-:Y:S07]  /*5e20*/  LEPC R20, `(.L_x_95) ;  /* 0x000000001014794e */ /* 0x000fee0000000000 */
[----:B-1--4-:R-:W-:Y:S05]  /*5e30*/  CALL.ABS.NOINC R2 ;  /* 0x0000000002007343 */ /* 0x012fea0003c00000 */
.L_x_95:
[----:B------:R-:W-:Y:S05]  /*5e40*/  WARPSYNC.ALL ;  /* 0x0000000000007948 */ /* 0x000fea0003800000 */
[----:B------:R-:W-:Y:S01]  /*5e50*/  R2UR UR4, R48 ;  /* 0x00000000300472ca */ /* 0x000fe200000e0000 */
[--C-:B------:R-:W-:Y:S01]  /*5e60*/  HADD2.F32 R50, -RZ, R56.reuse.H0_H0 ;  /* 0x20000038ff327230 */ /* 0x100fe20000004100 */
[----:B------:R-:W-:Y:S01]  /*5e70*/  SHF.L.U32 R73, R100, 0x1, RZ ;  /* 0x0000000164497819 */ /* 0x000fe200000006ff */
[----:B------:R-:W-:Y:S01]  /*5e80*/  HADD2.F32 R51, -RZ, R56.H1_H1 ;  /* 0x30000038ff337230 */ /* 0x000fe20000004100 */
[----:B------:R-:W-:Y:S01]  /*5e90*/  ISETP.NE.AND P0, PT, R101, RZ, PT ;  /* 0x000000ff6500720c */ /* 0x000fe20003f05270 */
[--C-:B------:R-:W-:Y:S01]  /*5ea0*/  HADD2.F32 R52, -RZ, R57.reuse.H0_H0 ;  /* 0x20000039ff347230 */ /* 0x100fe20000004100 */
[----:B------:R-:W-:Y:S01]  /*5eb0*/  IADD3 R108, PT, PT, R108, R73, RZ ;  /* 0x000000496c6c7210 */ /* 0x000fe20007ffe0ff */
[----:B------:R-:W-:Y:S03]  /*5ec0*/  BSSY.RECONVERGENT B0, `(.L_x_96) ;  /* 0x0000086000007945 */ /* 0x000fe60003800200 */
[----:B------:R-:W-:Y:S03]  /*5ed0*/  IADD3 R109, PT, PT, R99, R108, RZ ;  /* 0x0000006c636d7210 */ /* 0x000fe60007ffe0ff */
[----:B---3--:R-:W2:Y:S02]  /*5ee0*/  LDTM.16dp256bit.x8 R4, tmem[UR4] ;  /* 0x00000004000479ee */ /* 0x008ea400081a0000 */
[C---:B--2---:R-:W-:Y:S01]  /*5ef0*/  FMUL R0, R47.reuse, R4 ;  /* 0x000000042f007220 */ /* 0x044fe20000400000 */
[C---:B-1----:R-:W-:Y:S01]  /*5f00*/  FMUL R2, R47.reuse, R5 ;  /* 0x000000052f027220 */ /* 0x042fe20000400000 */
[C---:B------:R-:W-:Y:S01]  /*5f10*/  FMUL R4, R47.reuse, R8 ;  /* 0x000000082f047220 */ /* 0x040fe20000400000 */
[----:B------:R-:W-:Y:S01]  /*5f20*/  FMUL R3, R47, R6 ;  /* 0x000000062f037220 */ /* 0x000fe20000400000 */
[C---:B------:R-:W-:Y:S01]  /*5f30*/  FFMA R0, R49.reuse, R50, R0 ;  /* 0x0000003231007223 */ /* 0x040fe20000000000 */
[----:B------:R-:W-:Y:S01]  /*5f40*/  FFMA R2, R49, R51, R2 ;  /* 0x0000003331027223 */ /* 0x000fe20000000002 */
[C---:B------:R-:W-:Y:S01]  /*5f50*/  FMUL R5, R47.reuse, R9 ;  /* 0x000000092f057220 */ /* 0x040fe20000400000 */
        /* <DEDUP_REMOVED lines=16> */
[----:B------:R-:W-:Y:S02]  /*6060*/  HADD2.F32 R32, -RZ, R57.H1_H1 ;  /* 0x30000039ff207230 */ /* 0x000fe40000004100 */
[C---:B------:R-:W-:Y:S01]  /*6070*/  FMUL R26, R47.reuse, R30 ;  /* 0x0000001e2f1a7220 */ /* 0x040fe20000400000 */
[----:B------:R-:W-:Y:S01]  /*6080*/  FMUL R29, R47, R33 ;  /* 0x000000212f1d7220 */ /* 0x000fe20000400000 */
[--C-:B------:R-:W-:Y:S02]  /*6090*/  HADD2.F32 R33, -RZ, R58.reuse.H0_H0 ;  /* 0x2000003aff217230 */ /* 0x100fe40000004100 */
[----:B------:R-:W-:Y:S01]  /*60a0*/  FFMA R3, R49, R52, R3 ;  /* 0x0000003431037223 */ /* 0x000fe20000000003 */
[C---:B------:R-:W-:Y:S01]  /*60b0*/  FMUL R7, R47.reuse, R7 ;  /* 0x000000072f077220 */ /* 0x040fe20000400000 */
[----:B------:R-:W-:Y:S01]  /*60c0*/  FMUL R30, R47, R34 ;  /* 0x000000222f1e7220 */ /* 0x000fe20000400000 */
[----:B------:R-:W-:Y:S01]  /*60d0*/  HADD2.F32 R34, -RZ, R58.H1_H1 ;  /* 0x3000003aff227230 */ /* 0x000fe20000004100 */
[----:B------:R-:W-:Y:S01]  /*60e0*/  F2FP.F16.F32.PACK_AB R52, R2, R0 ;  /* 0x000000000234723e */ /* 0x000fe200000000ff */
[--C-:B------:R-:W-:Y:S02]  /*60f0*/  HADD2.F32 R0, -RZ, R59.reuse.H0_H0 ;  /* 0x2000003bff007230 */ /* 0x100fe40000004100 */
[C---:B------:R-:W-:Y:S01]  /*6100*/  FFMA R7, R49.reuse, R32, R7 ;  /* 0x0000002031077223 */ /* 0x040fe20000000007 */
[----:B------:R-:W-:Y:S02]  /*6110*/  HADD2.F32 R2, -RZ, R59.H1_H1 ;  /* 0x3000003bff027230 */ /* 0x000fe40000004100 */
[C---:B------:R-:W-:Y:S01]  /*6120*/  FFMA R4, R49.reuse, R33, R4 ;  /* 0x0000002131047223 */ /* 0x040fe20000000004 */
[C---:B------:R-:W-:Y:S01]  /*6130*/  FFMA R5, R49.reuse, R34, R5 ;  /* 0x0000002231057223 */ /* 0x040fe20000000005 */
[----:B------:R-:W-:Y:S01]  /*6140*/  FFMA R6, R49, R0, R6 ;  /* 0x0000000031067223 */ /* 0x000fe20000000006 */
[--C-:B------:R-:W-:Y:S02]  /*6150*/  HADD2.F32 R0, -RZ, R60.reuse.H0_H0 ;  /* 0x2000003cff007230 */ /* 0x100fe40000004100 */
[----:B------:R-:W-:Y:S01]  /*6160*/  FMUL R11, R47, R11 ;  /* 0x0000000b2f0b7220 */ /* 0x000fe20000400000 */
[----:B------:R-:W-:Y:S01]  /*6170*/  F2FP.F16.F32.PACK_AB R53, R7, R3 ;  /* 0x000000030735723e */ /* 0x000fe200000000ff */
[--C-:B------:R-:W-:Y:S02]  /*6180*/  HADD2.F32 R3, -RZ, R61.reuse.H0_H0 ;  /* 0x2000003dff037230 */ /* 0x100fe40000004100 */
[----:B------:R-:W-:Y:S01]  /*6190*/  FMUL R15, R47, R15 ;  /* 0x0000000f2f0f7220 */ /* 0x000fe20000400000 */
[C---:B------:R-:W-:Y:S01]  /*61a0*/  FFMA R11, R49.reuse, R2, R11 ;  /* 0x00000002310b7223 */ /* 0x040fe2000000000b */
[----:B------:R-:W-:Y:S02]  /*61b0*/  HADD2.F32 R2, -RZ, R60.H1_H1 ;  /* 0x3000003cff027230 */ /* 0x000fe40000004100 */
[----:B------:R-:W-:Y:S01]  /*61c0*/  FFMA R8, R49, R0, R8 ;  /* 0x0000000031087223 */ /* 0x000fe20000000008 */
[----:B------:R-:W-:Y:S02]  /*61d0*/  HADD2.F32 R0, -RZ, R61.H1_H1 ;  /* 0x3000003dff007230 */ /* 0x000fe40000004100 */
[C---:B------:R-:W-:Y:S01]  /*61e0*/  FMUL R19, R47.reuse, R19 ;  /* 0x000000132f137220 */ /* 0x040fe20000400000 */
[----:B------:R-:W-:Y:S01]  /*61f0*/  FMUL R23, R47, R23 ;  /* 0x000000172f177220 */ /* 0x000fe20000400000 */
[C---:B------:R-:W-:Y:S01]  /*6200*/  FFMA R9, R49.reuse, R2, R9 ;  /* 0x0000000231097223 */ /* 0x040fe20000000009 */
[--C-:B------:R-:W-:Y:S02]  /*6210*/  HADD2.F32 R2, -RZ, R62.reuse.H0_H0 ;  /* 0x2000003eff027230 */ /* 0x100fe40000004100 */
[C---:B------:R-:W-:Y:S01]  /*6220*/  FFMA R10, R49.reuse, R3, R10 ;  /* 0x00000003310a7223 */ /* 0x040fe2000000000a */
[--C-:B------:R-:W-:Y:S02]  /*6230*/  HADD2.F32 R3, -RZ, R63.reuse.H0_H0 ;  /* 0x2000003fff037230 */ /* 0x100fe40000004100 */
[C---:B------:R-:W-:Y:S01]  /*6240*/  FFMA R15, R49.reuse, R0, R15 ;  /* 0x00000000310f7223 */ /* 0x040fe2000000000f */
[----:B------:R-:W-:Y:S02]  /*6250*/  HADD2.F32 R0, -RZ, R62.H1_H1 ;  /* 0x3000003eff007230 */ /* 0x000fe40000004100 */
[----:B------:R-:W-:Y:S01]  /*6260*/  FFMA R12, R49, R2, R12 ;  /* 0x00000002310c7223 */ /* 0x000fe2000000000c */
[--C-:B----4-:R-:W-:Y:S02]  /*6270*/  HADD2.F32 R2, -RZ, R68.reuse.H0_H0 ;  /* 0x20000044ff027230 */ /* 0x110fe40000004100 */
[C---:B------:R-:W-:Y:S01]  /*6280*/  FMUL R27, R47.reuse, R27 ;  /* 0x0000001b2f1b7220 */ /* 0x040fe20000400000 */
[----:B------:R-:W-:Y:S01]  /*6290*/  FMUL R31, R47, R31 ;  /* 0x0000001f2f1f7220 */ /* 0x000fe20000400000 */
[C---:B------:R-:W-:Y:S01]  /*62a0*/  FFMA R13, R49.reuse, R0, R13 ;  /* 0x00000000310d7223 */ /* 0x040fe2000000000d */
[----:B------:R-:W-:Y:S02]  /*62b0*/  HADD2.F32 R0, -RZ, R63.H1_H1 ;  /* 0x3000003fff007230 */ /* 0x000fe40000004100 */
[----:B------:R-:W-:Y:S01]  /*62c0*/  FFMA R14, R49, R3, R14 ;  /* 0x00000003310e7223 */ /* 0x000fe2000000000e */
[----:B------:R-:W-:Y:S01]  /*62d0*/  HADD2.F32 R3, -RZ, R68.H1_H1 ;  /* 0x30000044ff037230 */ /* 0x000fe20000004100 */
[----:B------:R-:W-:Y:S01]  /*62e0*/  F2FP.F16.F32.PACK_AB R54, R5, R4 ;  /* 0x000000040536723e */ /* 0x000fe200000000ff */
[----:B------:R-:W-:Y:S02]  /*62f0*/  HADD2.F32 R4, -RZ, R79.H0_H0 ;  /* 0x2000004fff047230 */ /* 0x000fe40000004100 */
[C---:B------:R-:W-:Y:S01]  /*6300*/  FFMA R19, R49.reuse, R0, R19 ;  /* 0x0000000031137223 */ /* 0x040fe20000000013 */
[--C-:B------:R-:W-:Y:S02]  /*6310*/  HADD2.F32 R0, -RZ, R69.reuse.H0_H0 ;  /* 0x20000045ff007230 */ /* 0x100fe40000004100 */
[C---:B------:R-:W-:Y:S01]  /*6320*/  FFMA R16, R49.reuse, R2, R16 ;  /* 0x0000000231107223 */ /* 0x040fe20000000010 */
[----:B------:R-:W-:Y:S01]  /*6330*/  FFMA R17, R49, R3, R17 ;  /* 0x0000000331117223 */ /* 0x000fe20000000011 */
[----:B------:R-:W-:Y:S01]  /*6340*/  HADD2.F32 R2, -RZ, R69.H1_H1 ;  /* 0x30000045ff027230 */ /* 0x000fe20000004100 */
[----:B------:R-:W-:Y:S01]  /*6350*/  F2FP.F16.F32.PACK_AB R55, R11, R6 ;  /* 0x000000060b37723e */ /* 0x000fe200000000ff */
[----:B------:R-:W-:Y:S01]  /*6360*/  FFMA R18, R49, R0, R18 ;  /* 0x0000000031127223 */ /* 0x000fe20000000012 */
[--C-:B------:R-:W-:Y:S01]  /*6370*/  HADD2.F32 R0, -RZ, R70.reuse.H0_H0 ;  /* 0x20000046ff007230 */ /* 0x100fe20000004100 */
[----:B------:R-:W-:Y:S01]  /*6380*/  F2FP.F16.F32.PACK_AB R8, R9, R8 ;  /* 0x000000080908723e */ /* 0x000fe200000000ff */
[C---:B------:R-:W-:Y:S01]  /*6390*/  FFMA R23, R49.reuse, R2, R23 ;  /* 0x0000000231177223 */ /* 0x040fe20000000017 */
[----:B------:R1:W-:Y:S01]  /*63a0*/  STSM.16.M88.4 [R107+0x400], R52 ;  /* 0x000400346b007844 */ /* 0x0003e20000000200 */
[----:B------:R-:W-:Y:S02]  /*63b0*/  HADD2.F32 R2, -RZ, R70.H1_H1 ;  /* 0x30000046ff027230 */ /* 0x000fe40000004100 */
[----:B------:R-:W-:Y:S01]  /*63c0*/  FFMA R20, R49, R0, R20 ;  /* 0x0000000031147223 */ /* 0x000fe20000000014 */
[--C-:B------:R-:W-:Y:S01]  /*63d0*/  HADD2.F32 R3, -RZ, R71.reuse.H0_H0 ;  /* 0x20000047ff037230 */ /* 0x100fe20000004100 */
[----:B------:R-:W-:Y:S01]  /*63e0*/  F2FP.F16.F32.PACK_AB R9, R15, R10 ;  /* 0x0000000a0f09723e */ /* 0x000fe200000000ff */
[----:B------:R-:W-:Y:S02]  /*63f0*/  HADD2.F32 R0, -RZ, R71.H1_H1 ;  /* 0x30000047ff007230 */ /* 0x000fe40000004100 */
[C---:B------:R-:W-:Y:S01]  /*6400*/  FFMA R21, R49.reuse, R2, R21 ;  /* 0x0000000231157223 */ /* 0x040fe20000000015 */
[--C-:B------:R-:W-:Y:S02]  /*6410*/  HADD2.F32 R2, -RZ, R76.reuse.H0_H0 ;  /* 0x2000004cff027230 */ /* 0x100fe40000004100 */
[C---:B------:R-:W-:Y:S01]  /*6420*/  FFMA R22, R49.reuse, R3, R22 ;  /* 0x0000000331167223 */ /* 0x040fe20000000016 */
[--C-:B------:R-:W-:Y:S02]  /*6430*/  HADD2.F32 R3, -RZ, R77.reuse.H0_H0 ;  /* 0x2000004dff037230 */ /* 0x100fe40000004100 */
[C---:B------:R-:W-:Y:S01]  /*6440*/  FFMA R27, R49.reuse, R0, R27 ;  /* 0x00000000311b7223 */ /* 0x040fe2000000001b */
[----:B------:R-:W-:Y:S02]  /*6450*/  HADD2.F32 R0, -RZ, R76.H1_H1 ;  /* 0x3000004cff007230 */ /* 0x000fe40000004100 */
[----:B------:R-:W-:Y:S01]  /*6460*/  FFMA R24, R49, R2, R24 ;  /* 0x0000000231187223 */ /* 0x000fe20000000018 */
[--C-:B------:R-:W-:Y:S02]  /*6470*/  HADD2.F32 R2, -RZ, R78.reuse.H0_H0 ;  /* 0x2000004eff027230 */ /* 0x100fe40000004100 */
[----:B------:R-:W-:Y:S01]  /*6480*/  FMUL R35, R47, R35 ;  /* 0x000000232f237220 */ /* 0x000fe20000400000 */
[----:B------:R-:W-:Y:S01]  /*6490*/  F2FP.F16.F32.PACK_AB R10, R13, R12 ;  /* 0x0000000c0d0a723e */ /* 0x000fe200000000ff */
[C---:B------:R-:W-:Y:S01]  /*64a0*/  FFMA R25, R49.reuse, R0, R25 ;  /* 0x0000000031197223 */ /* 0x040fe20000000019 */
[----:B------:R-:W-:Y:S02]  /*64b0*/  HADD2.F32 R0, -RZ, R77.H1_H1 ;  /* 0x3000004dff007230 */ /* 0x000fe40000004100 */
[----:B------:R-:W-:Y:S01]  /*64c0*/  FFMA R26, R49, R3, R26 ;  /* 0x00000003311a7223 */ /* 0x000fe2000000001a */
[----:B------:R-:W-:Y:S01]  /*64d0*/  HADD2.F32 R3, -RZ, R78.H1_H1 ;  /* 0x3000004eff037230 */ /* 0x000fe20000004100 */
[----:B------:R-:W-:Y:S01]  /*64e0*/  F2FP.F16.F32.PACK_AB R11, R19, R14 ;  /* 0x0000000e130b723e */ /* 0x000fe200000000ff */
[C---:B------:R-:W-:Y:S01]  /*64f0*/  FFMA R31, R49.reuse, R0, R31 ;  /* 0x00000000311f7223 */ /* 0x040fe2000000001f */
[----:B------:R-:W-:Y:S02]  /*6500*/  HADD2.F32 R0, -RZ, R79.H1_H1 ;  /* 0x3000004fff007230 */ /* 0x000fe40000004100 */
[C---:B------:R-:W-:Y:S01]  /*6510*/  FFMA R28, R49.reuse, R2, R28 ;  /* 0x00000002311c7223 */ /* 0x040fe2000000001c */
[----:B------:R1:W-:Y:S01]  /*6520*/  STSM.16.M88.4 [R106+0x400], R8 ;  /* 0x000400086a007844 */ /* 0x0003e20000000200 */
[----:B------:R-:W-:Y:S01]  /*6530*/  FFMA R29, R49, R3, R29 ;  /* 0x00000003311d7223 */ /* 0x000fe2000000001d */
[----:B------:R-:W-:Y:S01]  /*6540*/  F2FP.F16.F32.PACK_AB R16, R17, R16 ;  /* 0x000000101110723e */ /* 0x000fe200000000ff */
[----:B------:R-:W-:Y:S01]  /*6550*/  FFMA R30, R49, R4, R30 ;  /* 0x00000004311e7223 */ /* 0x000fe2000000001e */
[----:B------:R-:W-:Y:S01]  /*6560*/  F2FP.F16.F32.PACK_AB R17, R23, R18 ;  /* 0x000000121711723e */ /* 0x000fe200000000ff */
[----:B------:R-:W-:Y:S01]  /*6570*/  FFMA R35, R49, R0, R35 ;  /* 0x0000000031237223 */ /* 0x000fe20000000023 */
[----:B------:R-:W-:Y:S02]  /*6580*/  F2FP.F16.F32.PACK_AB R18, R21, R20 ;  /* 0x000000141512723e */ /* 0x000fe400000000ff */
[----:B------:R-:W-:Y:S02]  /*6590*/  F2FP.F16.F32.PACK_AB R19, R27, R22 ;  /* 0x000000161b13723e */ /* 0x000fe400000000ff */
[----:B------:R-:W-:Y:S02]  /*65a0*/  F2FP.F16.F32.PACK_AB R24, R25, R24 ;  /* 0x000000181918723e */ /* 0x000fe400000000ff */
[----:B------:R-:W-:Y:S01]  /*65b0*/  F2FP.F16.F32.PACK_AB R25, R31, R26 ;  /* 0x0000001a1f19723e */ /* 0x000fe200000000ff */
[----:B------:R1:W-:Y:S01]  /*65c0*/  STSM.16.M88.4 [R108], R16 ;  /* 0x000000106c007844 */ /* 0x0003e20000000200 */
[----:B------:R-:W-:Y:S02]  /*65d0*/  F2FP.F16.F32.PACK_AB R26, R29, R28 ;  /* 0x0000001c1d1a723e */ /* 0x000fe400000000ff */
[----:B------:R-:W-:Y:S05]  /*65e0*/  F2FP.F16.F32.PACK_AB R27, R35, R30 ;  /* 0x0000001e231b723e */ /* 0x000fea00000000ff */
[----:B------:R1:W-:Y:S01]  /*65f0*/  STSM.16.M88.4 [R109], R24 ;  /* 0x000000186d007844 */ /* 0x0003e20000000200 */
[----:B------:R-:W-:Y:S01]  /*6600*/  @!PT LDS RZ, [RZ] ;  /* 0x00000000fffff984 */ /* 0x000fe20000000800 */
[----:B------:R-:W-:Y:S01]  /*6610*/  @!PT LDS RZ, [RZ] ;  /* 0x00000000fffff984 */ /* 0x000fe20000000800 */
[----:B------:R-:W-:Y:S01]  /*6620*/  @!PT LDS RZ, [RZ] ;  /* 0x00000000fffff984 */ /* 0x000fe20000000800 */
[----:B------:R-:W-:Y:S01]  /*6630*/  @!PT LDS RZ, [RZ] ;  /* 0x00000000fffff984 */ /* 0x000fe20000000800 */
[----:B------:R2:W-:Y:S07]  /*6640*/  MEMBAR.ALL.CTA ;  /* 0x0000000000007992 */ /* 0x0005ee0000008000 */
[----:B--2---:R-:W2:Y:S02]  /*6650*/  FENCE.VIEW.ASYNC.S ;  /* 0x00000000000073c6 */ /* 0x004ea40000000000 */
[----:B--2---:R-:W-:Y:S06]  /*6660*/  BAR.SYNC.DEFER_BLOCKING 0x1, 0x80 ;  /* 0x0042000000007b1d */ /* 0x004fec0000010000 */
[----:B------:R-:W-:Y:S05]  /*6670*/  @P0 BRA `(.L_x_97) ;  /* 0x0000000000280947 */ /* 0x000fea0003800000 */
[----:B------:R-:W-:Y:S02]  /*6680*/  UIADD3 UR4, UPT, UPT, UR48, 0x400, URZ ;  /* 0x0000040030047890 */ /* 0x000fe4000fffe0ff */
[----:B------:R-:W-:Y:S01]  /*6690*/  UIADD3 UR6, UP0, UPT, UR52, 0x680, URZ ;  /* 0x0000068034067890 */ /* 0x000fe2000ff1e0ff */
[----:B------:R-:W-:Y:S03]  /*66a0*/  UMOV UR43, UR36 ;  /* 0x00000024002b7c82 */ /* 0x000fe60008000000 */
[----:B------:R-:W-:Y:S01]  /*66b0*/  MOV R94, UR4 ;  /* 0x00000004005e7c02 */ /* 0x000fe20008000f00 */
[----:B------:R-:W-:Y:S03]  /*66c0*/  UIADD3.X UR7, UPT, UPT, URZ, UR53, URZ, UP0, !UPT ;  /* 0x00000035ff077290 */ /* 0x000fe600087fe4ff */
[----:B------:R-:W-:Y:S11]  /*66d0*/  R2UR UR40, R94 ;  /* 0x000000005e2872ca */ /* 0x000ff600000e0000 */
[----:B------:R-:W-:Y:S02]  /*66e0*/  @!UPT UIADD3 URZ, UPT, UPT, URZ, URZ, URZ ;  /* 0x000000fffffff290 */ /* 0x000fe4000fffe0ff */
[----:B------:R2:W-:Y:S01]  /*66f0*/  UTMASTG.3D [UR40], [UR6] ;  /* 0x00000028060073b5 */ /* 0x0005e20008010000 */
[----:B------:R0:W-:Y:S01]  /*6700*/  UTMACMDFLUSH ;  /* 0x00000000000079b7 */ /* 0x0001e20000000000 */
[----:B--2---:R-:W-:Y:S04]  /*6710*/  DEPBAR.LE SB0, 0x1 ;  /* 0x000080400000791a */ /* 0x004fe80000000000 */
.L_x_97:
[----:B------:R-:W-:Y:S05]  /*6720*/  BSYNC.RECONVERGENT B0 ;  /* 0x0000000000007941 */ /* 0x000fea0003800200 */
.L_x_96:
[----:B------:R-:W-:Y:S01]  /*6730*/  BAR.SYNC.DEFER_BLOCKING 0x1, 0x80 ;  /* 0x0042000000007b1d */ /* 0x000fe20000010000 */
[----:B------:R-:W-:Y:S01]  /*6740*/  ISETP.NE.AND P1, PT, R105, RZ, PT ;  /* 0x000000ff6900720c */ /* 0x000fe20003f25270 */
[----:B------:R-:W-:Y:S01]  /*6750*/  UISETP.NE.AND UP0, UPT, UR49, URZ, UPT ;  /* 0x000000ff3100728c */ /* 0x000fe2000bf05270 */
[----:B------:R-:W-:Y:S11]  /*6760*/  LEA R2, R65, UR48, 0x3 ;  /* 0x0000003041027c11 */ /* 0x000ff6000f8e18ff */
[----:B------:R-:W-:Y:S01]  /*6770*/  @P1 SHF.L.U32 R3, R98, 0x1f, RZ ;  /* 0x0000001f62031819 */ /* 0x000fe200000006ff */
[----:B------:R-:W-:Y:S06]  /*6780*/  BRA.U !UP0, `(.L_x_98) ;  /* 0x0000000108247547 */ /* 0x000fec000b800000 */
[----:B------:R-:W-:Y:S01]  /*6790*/  IMAD.U32 R4, RZ, RZ, UR51 ;  /* 0x00000033ff047e24 */ /* 0x000fe2000f8e00ff */
[----:B------:R-:W-:Y:S01]  /*67a0*/  MOV R0, UR37 ;  /* 0x0000002500007c02 */ /* 0x000fe20008000f00 */
[----:B------:R-:W-:Y:S03]  /*67b0*/  UIADD3 UR51, UPT, UPT, UR51, 0x1, URZ ;  /* 0x0000000133337890 */ /* 0x000fe6000fffe0ff */
[----:B------:R-:W-:Y:S01]  /*67c0*/  @P1 LEA R4, R4, UR48, 0x3 ;  /* 0x0000003004041c11 */ /* 0x000fe2000f8e18ff */
[----:B------:R-:W-:Y:S04]  /*67d0*/  UISETP.NE.AND UP0, UPT, UR51, 0x4, UPT ;  /* 0x000000043300788c */ /* 0x000fe8000bf05270 */
[----:B------:R-:W-:Y:S01]  /*67e0*/  @P1 VIADD R4, R4, 0x40 ;  /* 0x0000004004041836 */ /* 0x000fe20000000000 */
[----:B------:R-:W-:Y:S04]  /*67f0*/  USEL UR51, UR51, URZ, UP0 ;  /* 0x000000ff33337287 */ /* 0x000fe80008000000 */
[----:B------:R-:W-:Y:S04]  /*6800*/  @P1 PRMT R0, R0, 0x654, R4 ;  /* 0x0000065400001816 */ /* 0x000fe80000000004 */
[----:B------:R2:W-:Y:S04]  /*6810*/  @P1 SYNCS.ARRIVE.TRANS64.RED.A1T0 RZ, [R0+URZ], RZ ;  /* 0x000000ff00ff19a7 */ /* 0x0005e800081004ff */
.L_x_98:
[----:B------:R-:W3:Y:S01]  /*6820*/  @P1 SYNCS.PHASECHK.TRANS64.TRYWAIT P0, [R2+URZ+0x20], R3 ;  /* 0x00002003020015a7 */ /* 0x000ee200080011ff */
[----:B------:R-:W-:Y:S01]  /*6830*/  BSSY B1, `(.L_x_99) ;  /* 0x0000017000017945 */ /* 0x000fe20003800000 */
[----:B---3--:R-:W-:Y:S03]  /*6840*/  @P1 SEL R67, RZ, 0x1, !P0 ;  /* 0x00000001ff431807 */ /* 0x008fe60004000000 */
[----:B------:R-:W-:Y:S05]  /*6850*/  @!P1 BRA `(.L_x_100) ;  /* 0x0000000000509947 */ /* 0x000fea0003800000 */
[----:B------:R-:W-:Y:S01]  /*6860*/  ISETP.NE.AND P1, PT, R72, RZ, PT ;  /* 0x000000ff4800720c */ /* 0x000fe20003f25270 */
[----:B------:R-:W-:Y:S01]  /*6870*/  BSSY B0, `(.L_x_101) ;  /* 0x000000a000007945 */ /* 0x000fe20003800000 */
[----:B------:R-:W-:Y:S11]  /*6880*/  ISETP.NE.AND P0, PT, R67, RZ, PT ;  /* 0x000000ff4300720c */ /* 0x000ff60003f05270 */
[----:B------:R-:W-:Y:S04]  /*6890*/  @P1 IMAD R5, R65, 0x2000, R66 ;  /* 0x0000200041051824 */ /* 0x000fe800078e0242 */
[----:B------:R-:W-:Y:S05]  /*68a0*/  @P1 VIADD R4, R5, UR48 ;  /* 0x0000003005041c36 */ /* 0x000fea0008000000 */
[----:B------:R-:W-:Y:S01]  /*68b0*/  @P1 IADD3 R3, PT, PT, R73, R4, RZ ;  /* 0x0000000449031210 */ /* 0x000fe20007ffe0ff */
[----:B------:R-:W-:Y:S01]  /*68c0*/  @P1 IMAD.IADD R4, R99, 0x1, R4 ;  /* 0x0000000163041824 */ /* 0x000fe200078e0204 */
[----:B------:R-:W-:Y:S06]  /*68d0*/  @P0 BRA `(.L_x_102) ;  /* 0x00000000000c0947 */ /* 0x000fec0003800000 */
[----:B--2---:R-:W-:Y:S04]  /*68e0*/  SHF.L.U32 R0, R98, 0x1f, RZ ;  /* 0x0000001f62007819 */ /* 0x004fe800000006ff */
[----:B------:R-:W2:Y:S02]  /*68f0*/  SYNCS.PHASECHK.TRANS64.TRYWAIT P0, [R2+URZ+0x20], R0 ;  /* 0x00002000020075a7 */ /* 0x000ea400080011ff */
[----:B--2---:R-:W-:Y:S05]  /*6900*/  @!P0 BRA `(.L_x_103) ;  /* 0x0000003000448947 */ /* 0x004fea0003800000 */
.L_x_102:
[----:B------:R-:W-:Y:S05]  /*6910*/  BSYNC B0 ;  /* 0x0000000000007941 */ /* 0x000fea0003800000 */
.L_x_101:
[----:B------:R-:W-:Y:S02]  /*6920*/  ISETP.NE.AND P0, PT, R72, RZ, PT ;  /* 0x000000ff4800720c */ /* 0x000fe40003f05270 */
[----:B------:R-:W-:Y:S11]  /*6930*/  IADD3 R65, PT, PT, R65, 0x1, RZ ;  /* 0x0000000141417810 */ /* 0x000ff60007ffe0ff */
[----:B--2---:R-:W-:Y:S01]  /*6940*/  @P0 IMAD.IADD R0, R99, 0x1, R3 ;  /* 0x0000000163000824 */ /* 0x004fe200078e0203 */
[----:B------:R-:W-:Y:S05]  /*6950*/  @P0 WARPSYNC.ALL ;  /* 0x0000000000000948 */ /* 0x000fea0003800000 */
[----:B------:R3:W4:Y:S04]  /*6960*/  @P0 LDSM.16.M88.4 R56, [R5+UR48+0x400] ;  /* 0x000400300538083b */ /* 0x0007280008000200 */
[----:B------:R3:W2:Y:S04]  /*6970*/  @P0 LDSM.16.M88.4 R60, [R4+0x400] ;  /* 0x00040000043c083b */ /* 0x0006a80000000200 */
[----:B------:R3:W1:Y:S04]  /*6980*/  @P0 LDSM.16.M88.4 R68, [R3+0x400] ;  /* 0x000400000344083b */ /* 0x0006680000000200 */
[----:B------:R3:W1:Y:S02]  /*6990*/  @P0 LDSM.16.M88.4 R76, [R0+0x400] ;  /* 0x00040000004c083b */ /* 0x0006640000000200 */
.L_x_100:
[----:B------:R-:W-:Y:S05]  /*69a0*/  BSYNC B1 ;  /* 0x0000000000017941 */ /* 0x000fea0003800000 */
.L_x_99:
[----:B--23--:R-:W-:Y:S05]  /*69b0*/  VIADD R0, R48, 0x40 ;  /* 0x0000004030007836 */ /* 0x00cfea0000000000 */
[----:B------:R-:W-:Y:S04]  /*69c0*/  SHF.R.U32.HI R0, RZ, 0x15, R0 ;  /* 0x00000015ff007819 */ /* 0x000fe80000011600 */
[----:B------:R-:W-:Y:S11]  /*69d0*/  LOP3.LUT P0, RZ, R0, 0x3, R93, 0x48, !PT ;  /* 0x0000000300ff7812 */ /* 0x000ff6000780485d */
[----:B------:R-:W-:Y:S02]  /*69e0*/  @!UPT UIADD3 URZ, UPT, UPT, URZ, URZ, URZ ;  /* 0x000000fffffff290 */ /* 0x000fe4000fffe0ff */
[----:B------:R-:W-:Y:S05]  /*69f0*/  @!P0 BRA `(.L_x_104) ;  /* 0x0000000000408947 */ /* 0x000fea0003800000 */
[----:B------:R-:W2:Y:S01]  /*6a00*/  LDCU.64 UR8, c[0x4][0x70] ;  /* 0x01000e00ff0877ac */ /* 0x000ea20008000a00 */
[----:B------:R-:W-:Y:S01]  /*6a10*/  MOV R3, 0x0 ;  /* 0x0000000000037802 */ /* 0x000fe20000000f00 */
[----:B------:R-:W-:Y:S02]  /*6a20*/  HFMA2 R12, -RZ, RZ, 0, 5.9604644775390625e-08 ;  /* 0x00000001ff0c7431 */ /* 0x000fe400000001ff */
[----:B-1----:R-:W-:Y:S02]  /*6a30*/  IMAD.MOV.U32 R8, RZ, RZ, 0x192 ;  /* 0x00000192ff087424 */ /* 0x002fe400078e00ff */
[----:B------:R-:W-:Y:S01]  /*6a40*/  IMAD.MOV.U32 R13, RZ, RZ, RZ ;  /* 0x000000ffff0d7224 */ /* 0x000fe200078e00ff */
[----:B------:R-:W1:Y:S01]  /*6a50*/  LDCU.64 UR6, c[0x4][0x78] ;  /* 0x01000f00ff0677ac */ /* 0x000e620008000a00 */
[----:B------:R-:W3:Y:S01]  /*6a60*/  LDC.64 R2, c[0x4][R3] ;  /* 0x0100000003027b82 */ /* 0x000ee20000000a00 */
[----:B------:R-:W5:Y:S01]  /*6a70*/  LDCU.64 UR4, c[0x4][0x10] ;  /* 0x01000200ff0477ac */ /* 0x000f620008000a00 */
[----:B--2---:R-:W-:Y:S01]  /*6a80*/  MOV R5, UR9 ;  /* 0x0000000900057c02 */ /* 0x004fe20008000f00 */
[----:B------:R-:W-:Y:S01]  /*6a90*/  IMAD.U32 R4, RZ, RZ, UR8 ;  /* 0x00000008ff047e24 */ /* 0x000fe2000f8e00ff */
[----:B-1----:R-:W-:Y:S01]  /*6aa0*/  MOV R7, UR7 ;  /* 0x0000000700077c02 */ /* 0x002fe20008000f00 */
[----:B------:R-:W-:Y:S01]  /*6ab0*/  IMAD.U32 R6, RZ, RZ, UR6 ;  /* 0x00000006ff067e24 */ /* 0x000fe2000f8e00ff */
[----:B-----5:R-:W-:Y:S01]  /*6ac0*/  MOV R11, UR5 ;  /* 0x00000005000b7c02 */ /* 0x020fe20008000f00 */
[----:B------:R-:W-:Y:S02]  /*6ad0*/  IMAD.U32 R10, RZ, RZ, UR4 ;  /* 0x00000004ff0a7e24 */ /* 0x000fe4000f8e00ff */
[----:B------:R-:W-:Y:S07]  /*6ae0*/  LEPC R20, `(.L_x_104) ;  /* 0x000000001014794e */ /* 0x000fee0000000000 */
[----:B---34-:R-:W-:Y:S05]  /*6af0*/  CALL.ABS.NOINC R2 ;  /* 0x0000000002007343 */ /* 0x018fea0003c00000 */
.L_x_104:
[----:B------:R-:W-:Y:S05]  /*6b00*/  WARPSYNC.ALL ;  /* 0x0000000000007948 */ /* 0x000fea0003800000 */
[----:B------:R-:W-:Y:S01]  /*6b10*/  R2UR UR4, R48 ;  /* 0x00000000300472ca */ /* 0x000fe200000e0000 */
[--C-:B----4-:R-:W-:Y:S01]  /*6b20*/  HADD2.F32 R3, -RZ, R56.reuse.H0_H0 ;  /* 0x20000038ff037230 */ /* 0x110fe20000004100 */
[----:B------:R-:W-:Y:S01]  /*6b30*/  ISETP.NE.AND P6, PT, R105, RZ, PT ;  /* 0x000000ff6900720c */ /* 0x000fe20003fc5270 */
[--C-:B------:R-:W-:Y:S01]  /*6b40*/  HADD2.F32 R51, -RZ, R57.reuse.H1_H1 ;  /* 0x30000039ff337230 */ /* 0x100fe20000004100 */
[----:B------:R-:W-:Y:S01]  /*6b50*/  MOV R50, UR51 ;  /* 0x0000003300327c02 */ /* 0x000fe20008000f00 */
[----:B------:R-:W-:Y:S01]  /*6b60*/  BSSY.RECONVERGENT B0, `(.L_x_105) ;  /* 0x000008c000007945 */ /* 0x000fe20003800200 */
[----:B------:R-:W-:Y:S02]  /*6b70*/  MOV R74, UR37 ;  /* 0x00000025004a7c02 */ /* 0x000fe40008000f00 */
[----:B------:R-:W-:Y:S05]  /*6b80*/  ISETP.NE.AND P0, PT, R101, RZ, PT ;  /* 0x000000ff6500720c */ /* 0x000fea0003f05270 */
[----:B-1----:R-:W1:Y:S02]  /*6b90*/  LDTM.16dp256bit.x8 R4, tmem[UR4+0x40] ;  /* 0x00004004000479ee */ /* 0x002e6400081a0000 */
[----:B------:R-:W-:Y:S04]  /*6ba0*/  @P6 LEA R50, R50, UR48, 0x3 ;  /* 0x0000003032326c11 */ /* 0x000fe8000f8e18ff */
[----:B------:R-:W-:Y:S04]  /*6bb0*/  @P6 IADD3 R50, PT, PT, R50, 0x40, RZ ;  /* 0x0000004032326810 */ /* 0x000fe80007ffe0ff */
[----:B------:R-:W-:Y:S01]  /*6bc0*/  @P6 PRMT R74, R74, 0x654, R50 ;  /* 0x000006544a4a6816 */ /* 0x000fe20000000032 */
[----:B------:R-:W-:Y:S02]  /*6bd0*/  HADD2.F32 R50, -RZ, R57.H0_H0 ;  /* 0x20000039ff327230 */ /* 0x000fe40000004100 */
[C---:B-1----:R-:W-:Y:S01]  /*6be0*/  FMUL R0, R47.reuse, R4 ;  /* 0x000000042f007220 */ /* 0x042fe20000400000 */
[----:B------:R-:W-:Y:S02]  /*6bf0*/  HADD2.F32 R4, -RZ, R56.H1_H1 ;  /* 0x30000038ff047230 */ /* 0x000fe40000004100 */
[C---:B------:R-:W-:Y:S01]  /*6c00*/  FMUL R2, R47.reuse, R5 ;  /* 0x000000052f027220 */ /* 0x040fe20000400000 */
[----:B------:R-:W-:Y:S01]  /*6c10*/  FMUL R7, R47, R7 ;  /* 0x000000072f077220 */ /* 0x000fe20000400000 */
[----:B------:R-:W-:Y:S01]  /*6c20*/  FFMA R0, R49, R3, R0 ;  /* 0x0000000331007223 */ /* 0x000fe20000000000 */
[----:B------:R-:W-:Y:S01]  /*6c30*/  FMUL R3, R47, R6 ;  /* 0x000000062f037220 */ /* 0x000fe20000400000 */
[----:B------:R-:W-:Y:S01]  /*6c40*/  FFMA R2, R49, R4, R2 ;  /* 0x0000000431027223 */ /* 0x000fe20000000002 */
[C---:B------:R-:W-:Y:S01]  /*6c50*/  FMUL R4, R47.reuse, R8 ;  /* 0x000000082f047220 */ /* 0x040fe20000400000 */
[----:B------:R-:W-:Y:S01]  /*6c60*/  FMUL R8, R47, R12 ;  /* 0x0000000c2f087220 */ /* 0x000fe20000400000 */
[----:B------:R-:W-:Y:S01]  /*6c70*/  FFMA R3, R49, R50, R3 ;  /* 0x0000003231037223 */ /* 0x000fe20000000003 */
[C---:B------:R-:W-:Y:S01]  /*6c80*/  FMUL R12, R47.reuse, R16 ;  /* 0x000000102f0c7220 */ /* 0x040fe20000400000 */
[C---:B------:R-:W-:Y:S01]  /*6c90*/  FMUL R16, R47.reuse, R20 ;  /* 0x000000142f107220 */ /* 0x040fe20000400000 */
[C---:B------:R-:W-:Y:S01]  /*6ca0*/  FMUL R20, R47.reuse, R24 ;  /* 0x000000182f147220 */ /* 0x040fe20000400000 */
[C---:B------:R-:W-:Y:S01]  /*6cb0*/  FMUL R24, R47.reuse, R28 ;  /* 0x0000001c2f187220 */ /* 0x040fe20000400000 */
[C---:B------:R-:W-:Y:S01]  /*6cc0*/  FMUL R28, R47.reuse, R32 ;  /* 0x000000202f1c7220 */ /* 0x040fe20000400000 */
[--C-:B------:R-:W-:Y:S01]  /*6cd0*/  HADD2.F32 R32, -RZ, R58.reuse.H0_H0 ;  /* 0x2000003aff207230 */ /* 0x100fe20000004100 */
[----:B------:R-:W-:Y:S01]  /*6ce0*/  F2FP.F16.F32.PACK_AB R52, R2, R0 ;  /* 0x000000000234723e */ /* 0x000fe200000000ff */
[----:B------:R-:W-:Y:S02]  /*6cf0*/  HADD2.F32 R0, -RZ, R58.H1_H1 ;  /* 0x3000003aff007230 */ /* 0x000fe40000004100 */
[----:B------:R-:W-:Y:S01]  /*6d00*/  FMUL R5, R47, R9 ;  /* 0x000000092f057220 */ /* 0x000fe20000400000 */
[--C-:B------:R-:W-:Y:S02]  /*6d10*/  HADD2.F32 R2, -RZ, R59.reuse.H0_H0 ;  /* 0x2000003bff027230 */ /* 0x100fe40000004100 */
[C---:B------:R-:W-:Y:S01]  /*6d20*/  FFMA R7, R49.reuse, R51, R7 ;  /* 0x0000003331077223 */ /* 0x040fe20000000007 */
[C---:B------:R-:W-:Y:S01]  /*6d30*/  FFMA R4, R49.reuse, R32, R4 ;  /* 0x0000002031047223 */ /* 0x040fe20000000004 */
[----:B------:R-:W-:Y:S02]  /*6d40*/  HADD2.F32 R32, -RZ, R59.H1_H1 ;  /* 0x3000003bff207230 */ /* 0x000fe40000004100 */
[----:B------:R-:W-:Y:S01]  /*6d50*/  FFMA R5, R49, R0, R5 ;  /* 0x0000000031057223 */ /* 0x000fe20000000005 */
[--C-:B------:R-:W-:Y:S01]  /*6d60*/  HADD2.F32 R0, -RZ, R60.reuse.H0_H0 ;  /* 0x2000003cff007230 */ /* 0x100fe20000004100 */
[----:B------:R-:W-:Y:S01]  /*6d70*/  F2FP.F16.F32.PACK_AB R53, R7, R3 ;  /* 0x000000030735723e */ /* 0x000fe200000000ff */
[----:B------:R-:W-:Y:S01]  /*6d80*/  FMUL R6, R47, R10 ;  /* 0x0000000a2f067220 */ /* 0x000fe20000400000 */
[----:B------:R-:W-:Y:S01]  /*6d90*/  HADD2.F32 R3, -RZ, R61.H0_H0 ;  /* 0x2000003dff037230 */ /* 0x000fe20000004100 */
[----:B------:R-:W-:Y:S01]  /*6da0*/  F2FP.F16.F32.PACK_AB R54, R5, R4 ;  /* 0x000000040536723e */ /* 0x000fe200000000ff */
[----:B------:R-:W-:Y:S01]  /*6db0*/  FMUL R11, R47, R11 ;  /* 0x0000000b2f0b7220 */ /* 0x000fe20000400000 */
[----:B------:R-:W-:Y:S01]  /*6dc0*/  FFMA R6, R49, R2, R6 ;  /* 0x0000000231067223 */ /* 0x000fe20000000006 */
[----:B------:R-:W-:Y:S02]  /*6dd0*/  HADD2.F32 R2, -RZ, R60.H1_H1 ;  /* 0x3000003cff027230 */ /* 0x000fe40000004100 */
[----:B------:R-:W-:Y:S01]  /*6de0*/  FMUL R9, R47, R13 ;  /* 0x0000000d2f097220 */ /* 0x000fe20000400000 */
[C---:B------:R-:W-:Y:S01]  /*6df0*/  FFMA R11, R49.reuse, R32, R11 ;  /* 0x00000020310b7223 */ /* 0x040fe2000000000b */
[----:B------:R-:W-:Y:S02]  /*6e00*/  HADD2.F32 R4, -RZ, R77.H0_H0 ;  /* 0x2000004dff047230 */ /* 0x000fe40000004100 */
[C---:B------:R-:W-:Y:S01]  /*6e10*/  FFMA R8, R49.reuse, R0, R8 ;  /* 0x0000000031087223 */ /* 0x040fe20000000008 */
[----:B------:R-:W-:Y:S01]  /*6e20*/  FFMA R9, R49, R2, R9 ;  /* 0x0000000231097223 */ /* 0x000fe20000000009 */
[----:B------:R-:W-:Y:S01]  /*6e30*/  HADD2.F32 R0, -RZ, R61.H1_H1 ;  /* 0x3000003dff007230 */ /* 0x000fe20000004100 */
[----:B------:R-:W-:Y:S01]  /*6e40*/  F2FP.F16.F32.PACK_AB R55, R11, R6 ;  /* 0x000000060b37723e */ /* 0x000fe200000000ff */
[C---:B------:R-:W-:Y:S01]  /*6e50*/  FMUL R10, R47.reuse, R14 ;  /* 0x0000000e2f0a7220 */ /* 0x040fe20000400000 */
[----:B------:R-:W-:Y:S01]  /*6e60*/  FMUL R15, R47, R15 ;  /* 0x0000000f2f0f7220 */ /* 0x000fe20000400000 */
[--C-:B------:R-:W-:Y:S01]  /*6e70*/  HADD2.F32 R2, -RZ, R62.reuse.H0_H0 ;  /* 0x2000003eff027230 */ /* 0x100fe20000004100 */
[----:B------:R-:W-:Y:S01]  /*6e80*/  F2FP.F16.F32.PACK_AB R8, R9, R8 ;  /* 0x000000080908723e */ /* 0x000fe200000000ff */
[----:B------:R1:W-:Y:S01]  /*6e90*/  STSM.16.M88.4 [R107+0x2400], R52 ;  /* 0x002400346b007844 */ /* 0x0003e20000000200 */
[C---:B------:R-:W-:Y:S01]  /*6ea0*/  FFMA R10, R49.reuse, R3, R10 ;  /* 0x00000003310a7223 */ /* 0x040fe2000000000a */
[C---:B------:R-:W-:Y:S01]  /*6eb0*/  FFMA R15, R49.reuse, R0, R15 ;  /* 0x00000000310f7223 */ /* 0x040fe2000000000f */
[----:B------:R-:W-:Y:S02]  /*6ec0*/  HADD2.F32 R3, -RZ, R62.H1_H1 ;  /* 0x3000003eff037230 */ /* 0x000fe40000004100 */
[----:B------:R-:W-:Y:S01]  /*6ed0*/  FFMA R12, R49, R2, R12 ;  /* 0x00000002310c7223 */ /* 0x000fe2000000000c */
[----:B------:R-:W-:Y:S01]  /*6ee0*/  FMUL R13, R47, R17 ;  /* 0x000000112f0d7220 */ /* 0x000fe20000400000 */
[--C-:B------:R-:W-:Y:S01]  /*6ef0*/  HADD2.F32 R0, -RZ, R63.reuse.H0_H0 ;  /* 0x2000003fff007230 */ /* 0x100fe20000004100 */
[----:B------:R-:W-:Y:S01]  /*6f00*/  F2FP.F16.F32.PACK_AB R9, R15, R10 ;  /* 0x0000000a0f09723e */ /* 0x000fe200000000ff */
[----:B------:R-:W-:Y:S01]  /*6f10*/  FMUL R14, R47, R18 ;  /* 0x000000122f0e7220 */ /* 0x000fe20000400000 */
[----:B------:R-:W-:Y:S01]  /*6f20*/  FFMA R13, R49, R3, R13 ;  /* 0x00000003310d7223 */ /* 0x000fe2000000000d */
[----:B------:R-:W-:Y:S02]  /*6f30*/  HADD2.F32 R2, -RZ, R63.H1_H1 ;  /* 0x3000003fff027230 */ /* 0x000fe40000004100 */
[----:B------:R-:W-:Y:S01]  /*6f40*/  FMUL R19, R47, R19 ;  /* 0x000000132f137220 */ /* 0x000fe20000400000 */
[----:B------:R-:W-:Y:S01]  /*6f50*/  FFMA R14, R49, R0, R14 ;  /* 0x00000000310e7223 */ /* 0x000fe2000000000e */
[--C-:B------:R-:W-:Y:S01]  /*6f60*/  HADD2.F32 R0, -RZ, R68.reuse.H0_H0 ;  /* 0x20000044ff007230 */ /* 0x100fe20000004100 */
[----:B------:R-:W-:Y:S01]  /*6f70*/  F2FP.F16.F32.PACK_AB R10, R13, R12 ;  /* 0x0000000c0d0a723e */ /* 0x000fe200000000ff */
[----:B------:R-:W-:Y:S01]  /*6f80*/  FFMA R19, R49, R2, R19 ;  /* 0x0000000231137223 */ /* 0x000fe20000000013 */
[----:B------:R-:W-:Y:S02]  /*6f90*/  HADD2.F32 R2, -RZ, R68.H1_H1 ;  /* 0x30000044ff027230 */ /* 0x000fe40000004100 */
[----:B------:R-:W-:Y:S01]  /*6fa0*/  FMUL R17, R47, R21 ;  /* 0x000000152f117220 */ /* 0x000fe20000400000 */
[----:B------:R-:W-:Y:S01]  /*6fb0*/  FFMA R16, R49, R0, R16 ;  /* 0x0000000031107223 */ /* 0x000fe20000000010 */
[--C-:B------:R-:W-:Y:S01]  /*6fc0*/  HADD2.F32 R3, -RZ, R69.reuse.H0_H0 ;  /* 0x20000045ff037230 */ /* 0x100fe20000004100 */
[----:B------:R-:W-:Y:S01]  /*6fd0*/  F2FP.F16.F32.PACK_AB R11, R19, R14 ;  /* 0x0000000e130b723e */ /* 0x000fe200000000ff */
[----:B------:R-:W-:Y:S01]  /*6fe0*/  FFMA R17, R49, R2, R17 ;  /* 0x0000000231117223 */ /* 0x000fe20000000011 */
[C---:B------:R-:W-:Y:S01]  /*6ff0*/  FMUL R18, R47.reuse, R22 ;  /* 0x000000162f127220 */ /* 0x040fe20000400000 */
[----:B------:R-:W-:Y:S02]  /*7000*/  HADD2.F32 R0, -RZ, R69.H1_H1 ;  /* 0x30000045ff007230 */ /* 0x000fe40000004100 */
[----:B------:R-:W-:Y:S01]  /*7010*/  FMUL R23, R47, R23 ;  /* 0x000000172f177220 */ /* 0x000fe20000400000 */
[----:B------:R1:W-:Y:S01]  /*7020*/  STSM.16.M88.4 [R106+0x2400], R8 ;  /* 0x002400086a007844 */ /* 0x0003e20000000200 */
[----:B------:R-:W-:Y:S01]  /*7030*/  F2FP.F16.F32.PACK_AB R16, R17, R16 ;  /* 0x000000101110723e */ /* 0x000fe200000000ff */
[C---:B------:R-:W-:Y:S01]  /*7040*/  FFMA R18, R49.reuse, R3, R18 ;  /* 0x0000000331127223 */ /* 0x040fe20000000012 */
[----:B------:R-:W-:Y:S01]  /*7050*/  FFMA R23, R49, R0, R23 ;  /* 0x0000000031177223 */ /* 0x000fe20000000017 */
[--C-:B------:R-:W-:Y:S02]  /*7060*/  HADD2.F32 R2, -RZ, R70.reuse.H0_H0 ;  /* 0x20000046ff027230 */ /* 0x100fe40000004100 */
[C---:B------:R-:W-:Y:S01]  /*7070*/  FMUL R21, R47.reuse, R25 ;  /* 0x000000192f157220 */ /* 0x040fe20000400000 */
[----:B------:R-:W-:Y:S02]  /*7080*/  HADD2.F32 R0, -RZ, R70.H1_H1 ;  /* 0x30000046ff007230 */ /* 0x000fe40000004100 */
[----:B------:R-:W-:Y:S01]  /*7090*/  FMUL R22, R47, R26 ;  /* 0x0000001a2f167220 */ /* 0x000fe20000400000 */
[--C-:B------:R-:W-:Y:S02]  /*70a0*/  HADD2.F32 R3, -RZ, R71.reuse.H0_H0 ;  /* 0x20000047ff037230 */ /* 0x100fe40000004100 */
[----:B------:R-:W-:Y:S01]  /*70b0*/  FFMA R20, R49, R2, R20 ;  /* 0x0000000231147223 */ /* 0x000fe20000000014 */
[----:B------:R-:W-:Y:S01]  /*70c0*/  FMUL R27, R47, R27 ;  /* 0x0000001b2f1b7220 */ /* 0x000fe20000400000 */
[C---:B------:R-:W-:Y:S01]  /*70d0*/  FFMA R21, R49.reuse, R0, R21 ;  /* 0x0000000031157223 */ /* 0x040fe20000000015 */
[----:B------:R-:W-:Y:S02]  /*70e0*/  HADD2.F32 R0, -RZ, R71.H1_H1 ;  /* 0x30000047ff007230 */ /* 0x000fe40000004100 */
[----:B------:R-:W-:Y:S01]  /*70f0*/  FFMA R22, R49, R3, R22 ;  /* 0x0000000331167223 */ /* 0x000fe20000000016 */
[--C-:B------:R-:W-:Y:S02]  /*7100*/  HADD2.F32 R2, -RZ, R76.reuse.H0_H0 ;  /* 0x2000004cff027230 */ /* 0x100fe40000004100 */
[C---:B------:R-:W-:Y:S01]  /*7110*/  FMUL R25, R47.reuse, R29 ;  /* 0x0000001d2f197220 */ /* 0x040fe20000400000 */
[----:B------:R-:W-:Y:S02]  /*7120*/  HADD2.F32 R3, -RZ, R76.H1_H1 ;  /* 0x3000004cff037230 */ /* 0x000fe40000004100 */
[----:B------:R-:W-:Y:S01]  /*7130*/  FMUL R26, R47, R30 ;  /* 0x0000001e2f1a7220 */ /* 0x000fe20000400000 */
[C---:B------:R-:W-:Y:S01]  /*7140*/  FFMA R27, R49.reuse, R0, R27 ;  /* 0x00000000311b7223 */ /* 0x040fe2000000001b */
[C---:B------:R-:W-:Y:S01]  /*7150*/  FFMA R24, R49.reuse, R2, R24 ;  /* 0x0000000231187223 */ /* 0x040fe20000000018 */
[----:B------:R-:W-:Y:S02]  /*7160*/  HADD2.F32 R0, -RZ, R77.H1_H1 ;  /* 0x3000004dff007230 */ /* 0x000fe40000004100 */
[----:B------:R-:W-:Y:S01]  /*7170*/  FFMA R25, R49, R3, R25 ;  /* 0x0000000331197223 */ /* 0x000fe20000000019 */
[----:B------:R-:W-:Y:S01]  /*7180*/  FMUL R31, R47, R31 ;  /* 0x0000001f2f1f7220 */ /* 0x000fe20000400000 */
[--C-:B------:R-:W-:Y:S02]  /*7190*/  HADD2.F32 R2, -RZ, R78.reuse.H0_H0 ;  /* 0x2000004eff027230 */ /* 0x100fe40000004100 */
[----:B------:R-:W-:Y:S01]  /*71a0*/  FFMA R26, R49, R4, R26 ;  /* 0x00000004311a7223 */ /* 0x000fe2000000001a */
[----:B------:R-:W-:Y:S02]  /*71b0*/  HADD2.F32 R3, -RZ, R78.H1_H1 ;  /* 0x3000004eff037230 */ /* 0x000fe40000004100 */
[C---:B------:R-:W-:Y:S01]  /*71c0*/  FMUL R29, R47.reuse, R33 ;  /* 0x000000212f1d7220 */ /* 0x040fe20000400000 */
[--C-:B------:R-:W-:Y:S02]  /*71d0*/  HADD2.F32 R4, -RZ, R79.reuse.H0_H0 ;  /* 0x2000004fff047230 */ /* 0x100fe40000004100 */
[----:B------:R-:W-:Y:S01]  /*71e0*/  FMUL R30, R47, R34 ;  /* 0x000000222f1e7220 */ /* 0x000fe20000400000 */
[----:B------:R-:W-:Y:S02]  /*71f0*/  HADD2.F32 R5, -RZ, R79.H1_H1 ;  /* 0x3000004fff057230 */ /* 0x000fe40000004100 */
[----:B------:R-:W-:Y:S01]  /*7200*/  FFMA R31, R49, R0, R31 ;  /* 0x00000000311f7223 */ /* 0x000fe2000000001f */
[----:B------:R-:W-:Y:S01]  /*7210*/  FMUL R35, R47, R35 ;  /* 0x000000232f237220 */ /* 0x000fe20000400000 */
[C---:B------:R-:W-:Y:S01]  /*7220*/  FFMA R28, R49.reuse, R2, R28 ;  /* 0x00000002311c7223 */ /* 0x040fe2000000001c */
[C---:B------:R-:W-:Y:S01]  /*7230*/  FFMA R29, R49.reuse, R3, R29 ;  /* 0x00000003311d7223 */ /* 0x040fe2000000001d */
[----:B------:R-:W-:Y:S01]  /*7240*/  FFMA R30, R49, R4, R30 ;  /* 0x00000004311e7223 */ /* 0x000fe2000000001e */
[----:B------:R-:W-:Y:S01]  /*7250*/  F2FP.F16.F32.PACK_AB R17, R23, R18 ;  /* 0x000000121711723e */ /* 0x000fe200000000ff */
[----:B------:R-:W-:Y:S01]  /*7260*/  FFMA R35, R49, R5, R35 ;  /* 0x0000000531237223 */ /* 0x000fe20000000023 */
[----:B------:R-:W-:Y:S02]  /*7270*/  F2FP.F16.F32.PACK_AB R18, R21, R20 ;  /* 0x000000141512723e */ /* 0x000fe400000000ff */
[----:B------:R-:W-:Y:S02]  /*7280*/  F2FP.F16.F32.PACK_AB R19, R27, R22 ;  /* 0x000000161b13723e */ /* 0x000fe400000000ff */
[----:B------:R-:W-:Y:S02]  /*7290*/  F2FP.F16.F32.PACK_AB R24, R25, R24 ;  /* 0x000000181918723e */ /* 0x000fe400000000ff */
[----:B------:R-:W-:Y:S01]  /*72a0*/  F2FP.F16.F32.PACK_AB R25, R31, R26 ;  /* 0x0000001a1f19723e */ /* 0x000fe200000000ff */
[----:B------:R1:W-:Y:S01]  /*72b0*/  STSM.16.M88.4 [R108+0x2000], R16 ;  /* 0x002000106c007844 */ /* 0x0003e20000000200 */
[----:B------:R-:W-:Y:S02]  /*72c0*/  F2FP.F16.F32.PACK_AB R26, R29, R28 ;  /* 0x0000001c1d1a723e */ /* 0x000fe400000000ff */
[----:B------:R-:W-:Y:S02]  /*72d0*/  F2FP.F16.F32.PACK_AB R27, R35, R30 ;  /* 0x0000001e231b723e */ /* 0x000fe400000000ff */
[----:B------:R-:W-:Y:S02]  /*72e0*/  LEA R0, R65, UR48, 0x3 ;  /* 0x0000003041007c11 */ /* 0x000fe4000f8e18ff */
[----:B------:R-:W-:Y:S01]  /*72f0*/  @P6 SHF.L.U32 R2, R98, 0x1f, RZ ;  /* 0x0000001f62026819 */ /* 0x000fe200000006ff */
[----:B------:R1:W-:Y:S01]  /*7300*/  STSM.16.M88.4 [R109+0x2000], R24 ;  /* 0x002000186d007844 */ /* 0x0003e20000000200 */
        /* <DEDUP_REMOVED lines=8> */
[----:B------:R-:W-:Y:S02]  /*7390*/  UIADD3 UR8, UP0, UPT, UR52, 0x680, URZ ;  /* 0x0000068034087890 */ /* 0x000fe4000ff1e0ff */
[----:B------:R-:W-:Y:S02]  /*73a0*/  UIADD3 UR5, UPT, UPT, UR41, 0x40, URZ ;  /* 0x0000004029057890 */ /* 0x000fe4000fffe0ff */
[----:B------:R-:W-:Y:S02]  /*73b0*/  UIADD3 UR4, UPT, UPT, UR48, 0x2400, URZ ;  /* 0x0000240030047890 */ /* 0x000fe4000fffe0ff */
[----:B------:R-:W-:Y:S01]  /*73c0*/  UIADD3.X UR9, UPT, UPT, URZ, UR53, URZ, UP0, !UPT ;  /* 0x00000035ff097290 */ /* 0x000fe200087fe4ff */
[----:B------:R-:W-:Y:S01]  /*73d0*/  UMOV UR6, UR42 ;  /* 0x0000002a00067c82 */ /* 0x000fe20008000000 */
[----:B------:R-:W-:Y:S07]  /*73e0*/  UMOV UR7, UR36 ;  /* 0x0000002400077c82 */ /* 0x000fee0008000000 */
[----:B------:R2:W-:Y:S01]  /*73f0*/  UTMASTG.3D [UR4], [UR8] ;  /* 0x00000004080073b5 */ /* 0x0005e20008010000 */
[----:B------:R0:W-:Y:S01]  /*7400*/  UTMACMDFLUSH ;  /* 0x00000000000079b7 */ /* 0x0001e20000000000 */
[----:B--2---:R-:W-:Y:S04]  /*7410*/  DEPBAR.LE SB0, 0x1 ;  /* 0x000080400000791a */ /* 0x004fe80000000000 */
.L_x_106:
[----:B------:R-:W-:Y:S05]  /*7420*/  BSYNC.RECONVERGENT B0 ;  /* 0x0000000000007941 */ /* 0x000fea0003800200 */
.L_x_105:
[----:B------:R-:W-:Y:S01]  /*7430*/  BAR.SYNC.DEFER_BLOCKING 0x1, 0x80 ;  /* 0x0042000000007b1d */ /* 0x000fe20000010000 */
[----:B------:R-:W-:Y:S04]  /*7440*/  UIADD3 UR40, UPT, UPT, UR51, 0x1, URZ ;  /* 0x0000000133287890 */ /* 0x000fe8000fffe0ff */
[----:B------:R-:W-:Y:S04]  /*7450*/  UISETP.NE.AND UP0, UPT, UR40, 0x4, UPT ;  /* 0x000000042800788c */ /* 0x000fe8000bf05270 */
[----:B------:R-:W-:Y:S01]  /*7460*/  USEL UR40, UR40, URZ, UP0 ;  /* 0x000000ff28287287 */ /* 0x000fe20008000000 */
[----:B------:R2:W-:Y:S01]  /*7470*/  @P6 SYNCS.ARRIVE.TRANS64.RED.A1T0 RZ, [R74+URZ], RZ ;  /* 0x000000ff4aff69a7 */ /* 0x0005e200081004ff */
[----:B------:R-:W-:Y:S01]  /*7480*/  BSSY B1, `(.L_x_107) ;  /* 0x0000018000017945 */ /* 0x000fe20003800000 */
[----:B------:R-:W3:Y:S02]  /*7490*/  @P6 SYNCS.PHASECHK.TRANS64.TRYWAIT P0, [R0+URZ+0x20], R2 ;  /* 0x00002002000065a7 */ /* 0x000ee400080011ff */
[----:B---3--:R-:W-:Y:S01]  /*74a0*/  @P6 SEL R67, RZ, 0x1, !P0 ;  /* 0x00000001ff436807 */ /* 0x008fe20004000000 */
[----:B--2---:R-:W-:Y:S06]  /*74b0*/  @!P6 BRA `(.L_x_108) ;  /* 0x000000000050e947 */ /* 0x004fec0003800000 */
        /* <DEDUP_REMOVED lines=8> */
[----:B------:R-:W-:Y:S04]  /*7540*/  SHF.L.U32 R5, R98, 0x1f, RZ ;  /* 0x0000001f62057819 */ /* 0x000fe800000006ff */
[----:B------:R-:W2:Y:S02]  /*7550*/  SYNCS.PHASECHK.TRANS64.TRYWAIT P0, [R0+URZ+0x20], R5 ;  /* 0x00002005000075a7 */ /* 0x000ea400080011ff */
[----:B--2---:R-:W-:Y:S05]  /*7560*/  @!P0 BRA `(.L_x_111) ;  /* 0x0000002400408947 */ /* 0x004fea0003800000 */
.L_x_110:
[----:B------:R-:W-:Y:S05]  /*7570*/  BSYNC B0 ;  /* 0x0000000000007941 */ /* 0x000fea0003800000 */
.L_x_109:
[----:B------:R-:W-:Y:S02]  /*7580*/  ISETP.NE.AND P0, PT, R72, RZ, PT ;  /* 0x000000ff4800720c */ /* 0x000fe40003f05270 */
[----:B------:R-:W-:Y:S11]  /*7590*/  IADD3 R65, PT, PT, R65, 0x1, RZ ;  /* 0x0000000141417810 */ /* 0x000ff60007ffe0ff */
[----:B--2---:R-:W-:Y:S01]  /*75a0*/  @P0 IMAD.IADD R0, R99, 0x1, R2 ;  /* 0x0000000163000824 */ /* 0x004fe200078e0202 */
[----:B------:R-:W-:Y:S05]  /*75b0*/  @P0 WARPSYNC.ALL ;  /* 0x0000000000000948 */ /* 0x000fea0003800000 */
[----:B------:R2:W3:Y:S04]  /*75c0*/  @P0 LDSM.16.M88.4 R56, [R4+UR48+0x400] ;  /* 0x000400300438083b */ /* 0x0004e80008000200 */
[----:B------:R2:W4:Y:S04]  /*75d0*/  @P0 LDSM.16.M88.4 R60, [R3+0x400] ;  /* 0x00040000033c083b */ /* 0x0005280000000200 */
[----:B------:R2:W1:Y:S04]  /*75e0*/  @P0 LDSM.16.M88.4 R68, [R2+0x400] ;  /* 0x000400000244083b */ /* 0x0004680000000200 */
[----:B------:R2:W1:Y:S02]  /*75f0*/  @P0 LDSM.16.M88.4 R76, [R0+0x400] ;  /* 0x00040000004c083b */ /* 0x0004640000000200 */
.L_x_108:
[----:B------:R-:W-:Y:S05]  /*7600*/  BSYNC B1 ;  /* 0x0000000000017941 */ /* 0x000fea0003800000 */
.L_x_107:
[----:B--2---:R-:W-:Y:S05]  /*7610*/  VIADD R0, R48, 0x80 ;  /* 0x0000008030007836 */ /* 0x004fea0000000000 */
        /* <DEDUP_REMOVED lines=20> */
.L_x_112:
[----:B------:R-:W-:Y:S05]  /*7760*/  WARPSYNC.ALL ;  /* 0x0000000000007948 */ /* 0x000fea0003800000 */
[----:B------:R-:W-:Y:S01]  /*7770*/  R2UR UR4, R48 ;  /* 0x00000000300472ca */ /* 0x000fe200000e0000 */
[--C-:B---3--:R-:W-:Y:S01]  /*7780*/  HADD2.F32 R3, -RZ, R56.reuse.H0_H0 ;  /* 0x20000038ff037230 */ /* 0x108fe20000004100 */
        /* <DEDUP_REMOVED lines=35> */
[--C-:B----4-:R-:W-:Y:S01]  /*79c0*/  HADD2.F32 R0, -RZ, R60.reuse.H0_H0 ;  /* 0x2000003cff007230 */ /* 0x110fe20000004100 */
        /* <DEDUP_REMOVED lines=107> */
.L_x_114:
[----:B------:R-:W-:Y:S05]  /*8080*/  BSYNC.RECONVERGENT B0 ;  /* 0x0000000000007941 */ /* 0x000fea0003800200 */
.L_x_113:
        /* <DEDUP_REMOVED lines=20> */
.L_x_118:
[----:B------:R-:W-:Y:S05]  /*81d0*/  BSYNC B0 ;  /* 0x0000000000007941 */ /* 0x000fea0003800000 */
.L_x_117:
[----:B------:R-:W-:Y:S11]  /*81e0*/  ISETP.NE.AND P0, PT, R72, RZ, PT ;  /* 0x000000ff4800720c */ /* 0x000ff60003f05270 */
[----:B------:R-:W-:Y:S02]  /*81f0*/  @!UPT UIADD3 URZ, UPT, UPT, URZ, URZ, URZ ;  /* 0x000000fffffff290 */ /* 0x000fe4000fffe0ff */
[----:B--2---:R-:W-:Y:S01]  /*8200*/  @P0 IADD3 R0, PT, PT, R99, R73, RZ ;  /* 0x0000004963000210 */ /* 0x004fe20007ffe0ff */
[----:B------:R-:W-:Y:S05]  /*8210*/  @P0 WARPSYNC.ALL ;  /* 0x0000000000000948 */ /* 0x000fea0003800000 */
[----:B------:R2:W3:Y:S04]  /*8220*/  @P0 LDSM.16.M88.4 R56, [R65+UR48+0x400] ;  /* 0x000400304138083b */ /* 0x0004e80008000200 */
[----:B------:R2:W4:Y:S04]  /*8230*/  @P0 LDSM.16.M88.4 R60, [R3+0x400] ;  /* 0x00040000033c083b */ /* 0x0005280000000200 */
[----:B------:R2:W1:Y:S04]  /*8240*/  @P0 LDSM.16.M88.4 R68, [R73+0x400] ;  /* 0x000400004944083b */ /* 0x0004680000000200 */
[----:B------:R2:W1:Y:S02]  /*8250*/  @P0 LDSM.16.M88.4 R76, [R0+0x400] ;  /* 0x00040000004c083b */ /* 0x0004640000000200 */
.L_x_116:
[----:B------:R-:W-:Y:S05]  /*8260*/  BSYNC B1 ;  /* 0x0000000000017941 */ /* 0x000fea0003800000 */
.L_x_115:
        /* <DEDUP_REMOVED lines=21> */
.L_x_120:
[----:B------:R-:W-:Y:S01]  /*83c0*/  ISETP.NE.AND P0, PT, R101, RZ, PT ;  /* 0x000000ff6500720c */ /* 0x000fe20003f05270 */
[----:B------:R-:W-:Y:S05]  /*83d0*/  WARPSYNC.ALL ;  /* 0x0000000000007948 */ /* 0x000fea0003800000 */
[----:B------:R-:W-:Y:S01]  /*83e0*/  R2UR UR4, R48 ;  /* 0x00000000300472ca */ /* 0x000fe200000e0000 */
[--C-:B---3--:R-:W-:Y:S01]  /*83f0*/  HADD2.F32 R0, -RZ, R56.reuse.H0_H0 ;  /* 0x20000038ff007230 */ /* 0x108fe20000004100 */
[----:B------:R-:W-:Y:S01]  /*8400*/  R2UR UR5, R64 ;  /* 0x00000000400572ca */ /* 0x000fe200000e0000 */
[----:B------:R-:W-:Y:S01]  /*8410*/  HADD2.F32 R2, -RZ, R56.H1_H1 ;  /* 0x30000038ff027230 */ /* 0x000fe20000004100 */
[----:B------:R-:W-:Y:S01]  /*8420*/  BSSY.RECONVERGENT B0, `(.L_x_121) ;  /* 0x0000089000007945 */ /* 0x000fe20003800200 */
[--C-:B------:R-:W-:Y:S02]  /*8430*/  HADD2.F32 R3, -RZ, R57.reuse.H0_H0 ;  /* 0x20000039ff037230 */ /* 0x100fe40000004100 */
[----:B------:R-:W-:Y:S02]  /*8440*/  HADD2.F32 R48, -RZ, R57.H1_H1 ;  /* 0x30000039ff307230 */ /* 0x000fe40000004100 */
[--C-:B------:R-:W-:Y:S02]  /*8450*/  HADD2.F32 R50, -RZ, R58.reuse.H0_H0 ;  /* 0x2000003aff327230 */ /* 0x100fe40000004100 */
[----:B------:R-:W-:Y:S02]  /*8460*/  HADD2.F32 R51, -RZ, R58.H1_H1 ;  /* 0x3000003aff337230 */ /* 0x000fe40000004100 */
[----:B-1----:R-:W1:Y:S01]  /*8470*/  LDTM.16dp256bit.x8 R4, tmem[UR4+0xc0] ;  /* 0x0000c004000479ee */ /* 0x002e6200081a0000 */
[----:B------:R-:W-:Y:S01]  /*8480*/  NOP ;  /* 0x0000000000007918 */ /* 0x000fe20000000000 */
[----:B------:R-:W-:Y:S01]  /*8490*/  UIADD3 UR5, UPT, UPT, UR5, 0xb0, URZ ;  /* 0x000000b005057890 */ /* 0x000fe2000fffe0ff */
[--C-:B------:R-:W-:Y:S02]  /*84a0*/  HADD2.F32 R52, -RZ, R59.reuse.H0_H0 ;  /* 0x2000003bff347230 */ /* 0x100fe40000004100 */
[----:B------:R-:W-:Y:S01]  /*84b0*/  HADD2.F32 R53, -RZ, R59.H1_H1 ;  /* 0x3000003bff357230 */ /* 0x000fe20000004100 */
[----:B------:R-:W-:Y:S01]  /*84c0*/  UPRMT UR5, UR37, 0x654, UR5 ;  /* 0x0000065425057896 */ /* 0x000fe20008000005 */
[--C-:B----4-:R-:W-:Y:S02]  /*84d0*/  HADD2.F32 R54, -RZ, R60.reuse.H0_H0 ;  /* 0x2000003cff367230 */ /* 0x110fe40000004100 */
[----:B------:R-:W-:Y:S02]  /*84e0*/  HADD2.F32 R55, -RZ, R60.H1_H1 ;  /* 0x3000003cff377230 */ /* 0x000fe40000004100 */
[--C-:B------:R-:W-:Y:S02]  /*84f0*/  HADD2.F32 R56, -RZ, R61.reuse.H0_H0 ;  /* 0x2000003dff387230 */ /* 0x100fe40000004100 */
[----:B------:R-:W-:Y:S02]  /*8500*/  HADD2.F32 R57, -RZ, R61.H1_H1 ;  /* 0x3000003dff397230 */ /* 0x000fe40000004100 */
[----:B-1----:R-:W-:Y:S01]  /*8510*/  SYNCS.ARRIVE.TRANS64.RED.A1T0 RZ, [UR5], RZ ;  /* 0x000000ffffff79a7 */ /* 0x002fe20008100405 */
[--C-:B------:R-:W-:Y:S02]  /*8520*/  HADD2.F32 R58, -RZ, R62.reuse.H0_H0 ;  /* 0x2000003eff3a7230 */ /* 0x100fe40000004100 */
[----:B------:R-:W-:Y:S02]  /*8530*/  HADD2.F32 R59, -RZ, R62.H1_H1 ;  /* 0x3000003eff3b7230 */ /* 0x000fe40000004100 */
[--C-:B------:R-:W-:Y:S02]  /*8540*/  HADD2.F32 R60, -RZ, R63.reuse.H0_H0 ;  /* 0x2000003fff3c7230 */ /* 0x100fe40000004100 */
[----:B------:R-:W-:Y:S02]  /*8550*/  HADD2.F32 R61, -RZ, R63.H1_H1 ;  /* 0x3000003fff3d7230 */ /* 0x000fe40000004100 */
[C---:B------:R-:W-:Y:S01]  /*8560*/  FMUL R4, R47.reuse, R4 ;  /* 0x000000042f047220 */ /* 0x040fe20000400000 */
[C---:B------:R-:W-:Y:S01]  /*8570*/  FMUL R5, R47.reuse, R5 ;  /* 0x000000052f057220 */ /* 0x040fe20000400000 */
[C---:B------:R-:W-:Y:S01]  /*8580*/  FMUL R6, R47.reuse, R6 ;  /* 0x000000062f067220 */ /* 0x040fe20000400000 */
[----:B------:R-:W-:Y:S01]  /*8590*/  FMUL R7, R47, R7 ;  /* 0x000000072f077220 */ /* 0x000fe20000400000 */
[C---:B------:R-:W-:Y:S01]  /*85a0*/  FFMA R4, R49.reuse, R0, R4 ;  /* 0x0000000031047223 */ /* 0x040fe20000000004 */
[C---:B------:R-:W-:Y:S01]  /*85b0*/  FFMA R5, R49.reuse, R2, R5 ;  /* 0x0000000231057223 */ /* 0x040fe20000000005 */
[C---:B------:R-:W-:Y:S01]  /*85c0*/  FFMA R6, R49.reuse, R3, R6 ;  /* 0x0000000331067223 */ /* 0x040fe20000000006 */
[----:B------:R-:W-:Y:S01]  /*85d0*/  FFMA R7, R49, R48, R7 ;  /* 0x0000003031077223 */ /* 0x000fe20000000007 */
[C---:B------:R-:W-:Y:S01]  /*85e0*/  FMUL R8, R47.reuse, R8 ;  /* 0x000000082f087220 */ /* 0x040fe20000400000 */
[----:B------:R-:W-:Y:S01]  /*85f0*/  FMUL R9, R47, R9 ;  /* 0x000000092f097220 */ /* 0x000fe20000400000 */
[----:B------:R-:W-:Y:S01]  /*8600*/  F2FP.F16.F32.PACK_AB R4, R5, R4 ;  /* 0x000000040504723e */ /* 0x000fe200000000ff */
[----:B------:R-:W-:Y:S01]  /*8610*/  FMUL R0, R47, R10 ;  /* 0x0000000a2f007220 */ /* 0x000fe20000400000 */
[----:B------:R-:W-:Y:S01]  /*8620*/  F2FP.F16.F32.PACK_AB R5, R7, R6 ;  /* 0x000000060705723e */ /* 0x000fe200000000ff */
[C---:B------:R-:W-:Y:S01]  /*8630*/  FFMA R8, R49.reuse, R50, R8 ;  /* 0x0000003231087223 */ /* 0x040fe20000000008 */
[C---:B------:R-:W-:Y:S01]  /*8640*/  FFMA R9, R49.reuse, R51, R9 ;  /* 0x0000003331097223 */ /* 0x040fe20000000009 */
[----:B------:R-:W-:Y:S01]  /*8650*/  FFMA R0, R49, R52, R0 ;  /* 0x0000003431007223 */ /* 0x000fe20000000000 */
[C---:B------:R-:W-:Y:S01]  /*8660*/  FMUL R2, R47.reuse, R11 ;  /* 0x0000000b2f027220 */ /* 0x040fe20000400000 */
[C---:B------:R-:W-:Y:S01]  /*8670*/  FMUL R3, R47.reuse, R12 ;  /* 0x0000000c2f037220 */ /* 0x040fe20000400000 */
[----:B------:R-:W-:Y:S01]  /*8680*/  FMUL R10, R47, R13 ;  /* 0x0000000d2f0a7220 */ /* 0x000fe20000400000 */
[----:B------:R-:W-:Y:S01]  /*8690*/  F2FP.F16.F32.PACK_AB R6, R9, R8 ;  /* 0x000000080906723e */ /* 0x000fe200000000ff */
[C---:B------:R-:W-:Y:S01]  /*86a0*/  FFMA R2, R49.reuse, R53, R2 ;  /* 0x0000003531027223 */ /* 0x040fe20000000002 */
[C---:B------:R-:W-:Y:S01]  /*86b0*/  FFMA R3, R49.reuse, R54, R3 ;  /* 0x0000003631037223 */ /* 0x040fe20000000003 */
[----:B------:R-:W-:Y:S01]  /*86c0*/  FFMA R10, R49, R55, R10 ;  /* 0x00000037310a7223 */ /* 0x000fe2000000000a */
[C---:B------:R-:W-:Y:S01]  /*86d0*/  FMUL R11, R47.reuse, R14 ;  /* 0x0000000e2f0b7220 */ /* 0x040fe20000400000 */
[C---:B------:R-:W-:Y:S01]  /*86e0*/  FMUL R15, R47.reuse, R15 ;  /* 0x0000000f2f0f7220 */ /* 0x040fe20000400000 */
[----:B------:R-:W-:Y:S01]  /*86f0*/  F2FP.F16.F32.PACK_AB R7, R2, R0 ;  /* 0x000000000207723e */ /* 0x000fe200000000ff */
[----:B------:R-:W-:Y:S01]  /*8700*/  FMUL R12, R47, R16 ;  /* 0x000000102f0c7220 */ /* 0x000fe20000400000 */
[----:B------:R-:W-:Y:S01]  /*8710*/  F2FP.F16.F32.PACK_AB R8, R10, R3 ;  /* 0x000000030a08723e */ /* 0x000fe200000000ff */
[C---:B------:R-:W-:Y:S01]  /*8720*/  FFMA R11, R49.reuse, R56, R11 ;  /* 0x00000038310b7223 */ /* 0x040fe2000000000b */
[C---:B------:R-:W-:Y:S01]  /*8730*/  FFMA R15, R49.reuse, R57, R15 ;  /* 0x00000039310f7223 */ /* 0x040fe2000000000f */
[----:B------:R1:W-:Y:S01]  /*8740*/  STSM.16.M88.4 [R107+0x6400], R4 ;  /* 0x006400046b007844 */ /* 0x0003e20000000200 */
[----:B------:R-:W-:Y:S01]  /*8750*/  FFMA R12, R49, R58, R12 ;  /* 0x0000003a310c7223 */ /* 0x000fe2000000000c */
[C---:B------:R-:W-:Y:S01]  /*8760*/  FMUL R13, R47.reuse, R17 ;  /* 0x000000112f0d7220 */ /* 0x040fe20000400000 */
[----:B------:R-:W-:Y:S01]  /*8770*/  FMUL R14, R47, R18 ;  /* 0x000000122f0e7220 */ /* 0x000fe20000400000 */
[----:B------:R-:W-:Y:S01]  /*8780*/  F2FP.F16.F32.PACK_AB R9, R15, R11 ;  /* 0x0000000b0f09723e */ /* 0x000fe200000000ff */
[--C-:B------:R-:W-:Y:S02]  /*8790*/  HADD2.F32 R62, -RZ, R68.reuse.H0_H0 ;  /* 0x20000044ff3e7230 */ /* 0x100fe40000004100 */
[C---:B------:R-:W-:Y:S01]  /*87a0*/  FFMA R13, R49.reuse, R59, R13 ;  /* 0x0000003b310d7223 */ /* 0x040fe2000000000d */
[----:B------:R-:W-:Y:S01]  /*87b0*/  FFMA R14, R49, R60, R14 ;  /* 0x0000003c310e7223 */ /* 0x000fe2000000000e */
[C---:B------:R-:W-:Y:S01]  /*87c0*/  FMUL R19, R47.reuse, R19 ;  /* 0x000000132f137220 */ /* 0x040fe20000400000 */
[----:B------:R-:W-:Y:S02]  /*87d0*/  HADD2.F32 R63, -RZ, R68.H1_H1 ;  /* 0x30000044ff3f7230 */ /* 0x000fe40000004100 */
[----:B------:R-:W-:Y:S01]  /*87e0*/  FMUL R16, R47, R20 ;  /* 0x000000142f107220 */ /* 0x000fe20000400000 */
[----:B------:R-:W-:Y:S01]  /*87f0*/  F2FP.F16.F32.PACK_AB R10, R13, R12 ;  /* 0x0000000c0d0a723e */ /* 0x000fe200000000ff */
[C---:B------:R-:W-:Y:S01]  /*8800*/  FFMA R19, R49.reuse, R61, R19 ;  /* 0x0000003d31137223 */ /* 0x040fe20000000013 */
[--C-:B------:R-:W-:Y:S02]  /*8810*/  HADD2.F32 R64, -RZ, R69.reuse.H0_H0 ;  /* 0x20000045ff407230 */ /* 0x100fe40000004100 */
[----:B------:R-:W-:Y:S01]  /*8820*/  FFMA R16, R49, R62, R16 ;  /* 0x0000003e31107223 */ /* 0x000fe20000000010 */
[----:B------:R-:W-:Y:S01]  /*8830*/  FMUL R17, R47, R21 ;  /* 0x000000152f117220 */ /* 0x000fe20000400000 */
[----:B------:R-:W-:Y:S01]  /*8840*/  HADD2.F32 R65, -RZ, R69.H1_H1 ;  /* 0x30000045ff417230 */ /* 0x000fe20000004100 */
[----:B------:R-:W-:Y:S01]  /*8850*/  F2FP.F16.F32.PACK_AB R11, R19, R14 ;  /* 0x0000000e130b723e */ /* 0x000fe200000000ff */
[----:B------:R-:W-:Y:S01]  /*8860*/  FMUL R18, R47, R22 ;  /* 0x000000162f127220 */ /* 0x000fe20000400000 */
[----:B------:R-:W-:Y:S01]  /*8870*/  FFMA R17, R49, R63, R17 ;  /* 0x0000003f31117223 */ /* 0x000fe20000000011 */
[--C-:B------:R-:W-:Y:S02]  /*8880*/  HADD2.F32 R66, -RZ, R70.reuse.H0_H0 ;  /* 0x20000046ff427230 */ /* 0x100fe40000004100 */
[----:B------:R-:W-:Y:S01]  /*8890*/  FMUL R23, R47, R23 ;  /* 0x000000172f177220 */ /* 0x000fe20000400000 */
[----:B------:R1:W-:Y:S01]  /*88a0*/  STSM.16.M88.4 [R106+0x6400], R8 ;  /* 0x006400086a007844 */ /* 0x0003e20000000200 */
[----:B------:R-:W-:Y:S01]  /*88b0*/  FFMA R18, R49, R64, R18 ;  /* 0x0000004031127223 */ /* 0x000fe20000000012 */
[----:B------:R-:W-:Y:S01]  /*88c0*/  F2FP.F16.F32.PACK_AB R16, R17, R16 ;  /* 0x000000101110723e */ /* 0x000fe200000000ff */
[----:B------:R-:W-:Y:S01]  /*88d0*/  FFMA R23, R49, R65, R23 ;  /* 0x0000004131177223 */ /* 0x000fe20000000017 */
[----:B------:R-:W-:Y:S02]  /*88e0*/  HADD2.F32 R67, -RZ, R70.H1_H1 ;  /* 0x30000046ff437230 */ /* 0x000fe40000004100 */
[C---:B------:R-:W-:Y:S01]  /*88f0*/  FMUL R20, R47.reuse, R24 ;  /* 0x000000182f147220 */ /* 0x040fe20000400000 */
[--C-:B------:R-:W-:Y:S02]  /*8900*/  HADD2.F32 R68, -RZ, R71.reuse.H0_H0 ;  /* 0x20000047ff447230 */ /* 0x100fe40000004100 */
[----:B------:R-:W-:Y:S01]  /*8910*/  FMUL R21, R47, R25 ;  /* 0x000000192f157220 */ /* 0x000fe20000400000 */
[----:B------:R-:W-:Y:S01]  /*8920*/  F2FP.F16.F32.PACK_AB R17, R23, R18 ;  /* 0x000000121711723e */ /* 0x000fe200000000ff */
[C---:B------:R-:W-:Y:S01]  /*8930*/  FFMA R20, R49.reuse, R66, R20 ;  /* 0x0000004231147223 */ /* 0x040fe20000000014 */
[----:B------:R-:W-:Y:S02]  /*8940*/  HADD2.F32 R69, -RZ, R71.H1_H1 ;  /* 0x30000047ff457230 */ /* 0x000fe40000004100 */
[----:B------:R-:W-:Y:S01]  /*8950*/  FFMA R21, R49, R67, R21 ;  /* 0x0000004331157223 */ /* 0x000fe20000000015 */
[C---:B------:R-:W-:Y:S01]  /*8960*/  FMUL R22, R47.reuse, R26 ;  /* 0x0000001a2f167220 */ /* 0x040fe20000400000 */
[--C-:B------:R-:W-:Y:S02]  /*8970*/  HADD2.F32 R70, -RZ, R76.reuse.H0_H0 ;  /* 0x2000004cff467230 */ /* 0x100fe40000004100 */
[C---:B------:R-:W-:Y:S01]  /*8980*/  FMUL R27, R47.reuse, R27 ;  /* 0x0000001b2f1b7220 */ /* 0x040fe20000400000 */
[----:B------:R-:W-:Y:S02]  /*8990*/  HADD2.F32 R71, -RZ, R76.H1_H1 ;  /* 0x3000004cff477230 */ /* 0x000fe40000004100 */
[C---:B------:R-:W-:Y:S01]  /*89a0*/  FMUL R24, R47.reuse, R28 ;  /* 0x0000001c2f187220 */ /* 0x040fe20000400000 */
[--C-:B------:R-:W-:Y:S02]  /*89b0*/  HADD2.F32 R72, -RZ, R77.reuse.H0_H0 ;  /* 0x2000004dff487230 */ /* 0x100fe40000004100 */
[----:B------:R-:W-:Y:S01]  /*89c0*/  FMUL R25, R47, R29 ;  /* 0x0000001d2f197220 */ /* 0x000fe20000400000 */
[----:B------:R-:W-:Y:S01]  /*89d0*/  FFMA R22, R49, R68, R22 ;  /* 0x0000004431167223 */ /* 0x000fe20000000016 */
[----:B------:R-:W-:Y:S02]  /*89e0*/  HADD2.F32 R73, -RZ, R77.H1_H1 ;  /* 0x3000004dff497230 */ /* 0x000fe40000004100 */
[----:B------:R-:W-:Y:S01]  /*89f0*/  FMUL R26, R47, R30 ;  /* 0x0000001e2f1a7220 */ /* 0x000fe20000400000 */
[----:B------:R-:W-:Y:S01]  /*8a00*/  FFMA R27, R49, R69, R27 ;  /* 0x00000045311b7223 */ /* 0x000fe2000000001b */
        /* <DEDUP_REMOVED lines=12> */
[----:B------:R-:W-:Y:S01]  /*8ad0*/  FMUL R35, R47, R35 ;  /* 0x000000232f237220 */ /* 0x000fe20000400000 */
[C---:B------:R-:W-:Y:S01]  /*8ae0*/  FFMA R28, R49.reuse, R74, R28 ;  /* 0x0000004a311c7223 */ /* 0x040fe2000000001c */
[C---:B------:R-:W-:Y:S01]  /*8af0*/  FFMA R29, R49.reuse, R75, R29 ;  /* 0x0000004b311d7223 */ /* 0x040fe2000000001d */
[C---:B------:R-:W-:Y:S01]  /*8b00*/  FFMA R30, R49.reuse, R76, R30 ;  /* 0x0000004c311e7223 */ /* 0x040fe2000000001e */
[----:B------:R-:W-:Y:S01]  /*8b10*/  FFMA R35, R49, R77, R35 ;  /* 0x0000004d31237223 */ /* 0x000fe20000000023 */
[----:B------:R-:W-:Y:S02]  /*8b20*/  F2FP.F16.F32.PACK_AB R18, R21, R20 ;  /* 0x000000141512723e */ /* 0x000fe400000000ff */
[----:B------:R-:W-:Y:S02]  /*8b30*/  F2FP.F16.F32.PACK_AB R19, R27, R22 ;  /* 0x000000161b13723e */ /* 0x000fe400000000ff */
[----:B------:R-:W-:Y:S02]  /*8b40*/  F2FP.F16.F32.PACK_AB R24, R25, R24 ;  /* 0x000000181918723e */ /* 0x000fe400000000ff */
[----:B------:R-:W-:Y:S01]  /*8b50*/  F2FP.F16.F32.PACK_AB R25, R31, R26 ;  /* 0x0000001a1f19723e */ /* 0x000fe200000000ff */
[----:B------:R1:W-:Y:S01]  /*8b60*/  STSM.16.M88.4 [R108+0x6000], R16 ;  /* 0x006000106c007844 */ /* 0x0003e20000000200 */
[----:B------:R-:W-:Y:S02]  /*8b70*/  F2FP.F16.F32.PACK_AB R26, R29, R28 ;  /* 0x0000001c1d1a723e */ /* 0x000fe400000000ff */
[----:B------:R-:W-:Y:S05]  /*8b80*/  F2FP.F16.F32.PACK_AB R27, R35, R30 ;  /* 0x0000001e231b723e */ /* 0x000fea00000000ff */
        /* <DEDUP_REMOVED lines=18> */
.L_x_122:
[----:B------:R-:W-:Y:S05]  /*8cb0*/  BSYNC.RECONVERGENT B0 ;  /* 0x0000000000007941 */ /* 0x000fea0003800200 */
.L_x_121:
[----:B------:R-:W-:Y:S01]  /*8cc0*/  BAR.SYNC.DEFER_BLOCKING 0x1, 0x80 ;  /* 0x0042000000007b1d */ /* 0x000fe20000010000 */
[----:B------:R-:W-:Y:S01]  /*8cd0*/  UISETP.NE.AND UP0, UPT, UR49, -0x4, UPT ;  /* 0xfffffffc3100788c */ /* 0x000fe2000bf05270 */
[----:B------:R-:W-:Y:S08]  /*8ce0*/  IADD3 R45, PT, PT, R45, 0x1, RZ ;  /* 0x000000012d2d7810 */ /* 0x000ff00007ffe0ff */
[----:B------:R-:W-:Y:S05]  /*8cf0*/  BRA.U !UP0, `(.L_x_123) ;  /* 0x0000000108287547 */ /* 0x000fea000b800000 */
[----:B------:R-:W-:Y:S01]  /*8d00*/  ISETP.NE.AND P0, PT, R105, RZ, PT ;  /* 0x000000ff6900720c */ /* 0x000fe20003f05270 */
[----:B------:R-:W-:Y:S01]  /*8d10*/  IMAD.U32 R2, RZ, RZ, UR51 ;  /* 0x00000033ff027e24 */ /* 0x000fe2000f8e00ff */
[----:B------:R-:W-:Y:S01]  /*8d20*/  UIADD3 UR51, UPT, UPT, UR51, 0x1, URZ ;  /* 0x0000000133337890 */ /* 0x000fe2000fffe0ff */
[----:B------:R-:W-:Y:S03]  /*8d30*/  IMAD.U32 R0, RZ, RZ, UR37 ;  /* 0x00000025ff007e24 */ /* 0x000fe6000f8e00ff */
[----:B------:R-:W-:Y:S04]  /*8d40*/  UISETP.NE.AND UP0, UPT, UR51, 0x4, UPT ;  /* 0x000000043300788c */ /* 0x000fe8000bf05270 */
[----:B------:R-:W-:Y:S03]  /*8d50*/  USEL UR51, UR51, URZ, UP0 ;  /* 0x000000ff33337287 */ /* 0x000fe60008000000 */
[----:B------:R-:W-:Y:S05]  /*8d60*/  @P0 LEA R2, R2, UR48, 0x3 ;  /* 0x0000003002020c11 */ /* 0x000fea000f8e18ff */
[----:B------:R-:W-:Y:S05]  /*8d70*/  @P0 VIADD R2, R2, 0x40 ;  /* 0x0000004002020836 */ /* 0x000fea0000000000 */
[----:B------:R-:W-:Y:S04]  /*8d80*/  @P0 PRMT R0, R0, 0x654, R2 ;  /* 0x0000065400000816 */ /* 0x000fe80000000002 */
[----:B------:R2:W-:Y:S03]  /*8d90*/  @P0 SYNCS.ARRIVE.TRANS64.RED.A1T0 RZ, [R0+URZ], RZ ;  /* 0x000000ff00ff09a7 */ /* 0x0005e600081004ff */
.L_x_123:
[----:B------:R-:W-:Y:S01]  /*8da0*/  ISETP.NE.AND P2, PT, R102, RZ, PT ;  /* 0x000000ff6600720c */ /* 0x000fe20003f45270 */
[----:B------:R-:W-:Y:S01]  /*8db0*/  UIADD3 UR49, UPT, UPT, UR49, 0x4, URZ ;  /* 0x0000000431317890 */ /* 0x000fe2000fffe0ff */
[----:B------:R-:W-:Y:S01]  /*8dc0*/  ISETP.NE.AND P0, PT, R104, 0x2, PT ;  /* 0x000000026800780c */ /* 0x000fe20003f05270 */
[----:B------:R-:W-:Y:S01]  /*8dd0*/  IMAD.IADD R14, R43, 0x1, R86 ;  /* 0x000000012b0e7824 */ /* 0x000fe200078e0256 */
[----:B------:R-:W-:Y:S01]  /*8de0*/  ISETP.NE.AND P1, PT, R45, 0x4, PT ;  /* 0x000000042d00780c */ /* 0x000fe20003f25270 */
[----:B------:R-:W-:Y:S01]  /*8df0*/  IMAD.IADD R15, R44, 0x1, R87 ;  /* 0x000000012c0f7824 */ /* 0x000fe200078e0257 */
[----:B------:R-:W-:Y:S02]  /*8e00*/  SEL R2, RZ, 0x1, P0 ;  /* 0x00000001ff027807 */ /* 0x000fe40000000000 */
[----:B--2---:R-:W-:Y:S02]  /*8e10*/  SEL R0, RZ, 0x1, P1 ;  /* 0x00000001ff007807 */ /* 0x004fe40000800000 */
[----:B------:R-:W-:Y:S02]  /*8e20*/  LOP3.LUT R96, R96, R2, RZ, 0x3c, !PT ;  /* 0x0000000260607212 */ /* 0x000fe400078e3cff */
[----:B------:R-:W-:Y:S02]  /*8e30*/  LOP3.LUT R97, R97, R0, RZ, 0x3c, !PT ;  /* 0x0000000061617212 */ /* 0x000fe400078e3cff */
[----:B------:R-:W-:Y:S02]  /*8e40*/  @P2 R2UR UR36, R95 ;  /* 0x000000005f2422ca */ /* 0x000fe400000e0000 */
[----:B------:R-:W-:Y:S02]  /*8e50*/  SEL R104, R104, RZ, P0 ;  /* 0x000000ff68687207 */ /* 0x000fe40000000000 */
[----:B------:R-:W-:Y:S01]  /*8e60*/  SEL R45, R45, RZ, P1 ;  /* 0x000000ff2d2d7207 */ /* 0x000fe20000800000 */
[----:B------:R-:W-:Y:S10]  /*8e70*/  @P2 BRA `(.L_x_124) ;  /* 0xffffffc000082947 */ /* 0x000ff4000383ffff */
[----:B------:R-:W-:-:S09]  /*8e80*/  UISETP.NE.AND UP0, UPT, UR50, URZ, UPT ;  /* 0x000000ff3200728c */ /* 0x000fd2000bf05270 */
[----:B------:R-:W-:Y:S05]  /*8e90*/  BRA.U !UP0, `(.L_x_125) ;  /* 0x0000000108487547 */ /* 0x000fea000b800000 */
[----:B------:R-:W2:Y:S02]  /*8ea0*/  LDCU.64 UR4, c[0x0][0x890] ;  /* 0x00011200ff0477ac */ /* 0x000ea40008000a00 */
[----:B--2---:R-:W-:-:S04]  /*8eb0*/  UISETP.NE.U32.AND UP0, UPT, UR4, URZ, UPT ;  /* 0x000000ff0400728c */ /* 0x004fc8000bf05070 */
[----:B------:R-:W-:-:S09]  /*8ec0*/  UISETP.NE.AND.EX UP0, UPT, UR5, URZ, UPT, UP0 ;  /* 0x000000ff0500728c */ /* 0x000fd2000bf05300 */
[----:B------:R-:W-:Y:S05]  /*8ed0*/  BRA.U UP0, `(.L_x_126) ;  /* 0x00000001000c7547 */ /* 0x000fea000b800000 */
[----:B------:R-:W-:-:S13]  /*8ee0*/  FSETP.NEU.AND P0, PT, R49, RZ, PT ;  /* 0x000000ff3100720b */ /* 0x000fda0003f0d000 */
[----:B------:R-:W-:Y:S05]  /*8ef0*/  @!P0 EXIT ;  /* 0x000000000000894d */ /* 0x000fea0003800000 */
[----:B------:R-:W-:Y:S05]  /*8f00*/  BRA `(.L_x_125) ;  /* 0x00000000002c7947 */ /* 0x000fea0003800000 */
.L_x_126:
[----:B------:R-:W-:Y:S01]  /*8f10*/  ISETP.NE.AND P0, PT, R103, RZ, PT ;  /* 0x000000ff6700720c */ /* 0x000fe20003f05270 */
[----:B------:R-:W-:-:S12]  /*8f20*/  BSSY.RECONVERGENT B0, `(.L_x_125) ;  /* 0x0000009000007945 */ /* 0x000fd80003800200 */
[----:B------:R-:W-:Y:S05]  /*8f30*/  @P0 BRA `(.L_x_127) ;  /* 0x0000000000140947 */ /* 0x000fea0003800000 */
[----:B------:R-:W2:Y:S02]  /*8f40*/  LDCU.64 UR4, c[0x0][0x888] ;  /* 0x00011100ff0477ac */ /* 0x000ea40008000a00 */
[----:B--2---:R-:W-:-:S04]  /*8f50*/  ISETP.NE.U32.AND P0, PT, RZ, UR4, PT ;  /* 0x00000004ff007c0c */ /* 0x004fc8000bf05070 */
[----:B------:R-:W-:-:S13]  /*8f60*/  ISETP.NE.AND.EX P0, PT, RZ, UR5, PT, P0 ;  /* 0x00000005ff007c0c */ /* 0x000fda000bf05300 */
[----:B------:R-:W-:Y:S05]  /*8f70*/  @!P0 EXIT ;  /* 0x000000000000894d */ /* 0x000fea0003800000 */
[----:B------:R-:W-:Y:S05]  /*8f80*/  BRA `(.L_x_128) ;  /* 0x0000000000087947 */ /* 0x000fea0003800000 */
.L_x_127:
[----:B------:R-:W-:-:S13]  /*8f90*/  FSETP.NEU.AND P0, PT, R49, RZ, PT ;  /* 0x000000ff3100720b */ /* 0x000fda0003f0d000 */
[----:B------:R-:W-:Y:S05]  /*8fa0*/  @!P0 EXIT ;  /* 0x000000000000894d */ /* 0x000fea0003800000 */
.L_x_128:
[----:B------:R-:W-:Y:S05]  /*8fb0*/  BSYNC.RECONVERGENT B0 ;  /* 0x0000000000007941 */ /* 0x000fea0003800200 */
.L_x_125:
[----:B------:R-:W-:Y:S01]  /*8fc0*/  ULEA UR4, UR51, UR48, 0x3 ;  /* 0x0000003033047291 */ /* 0x000fe2000f8e18ff */
[----:B------:R-:W-:-:S04]  /*8fd0*/  DEPBAR.LE SB0, 0x0 ;  /* 0x000080000000791a */ /* 0x000fc80000000000 */
[----:B------:R-:W-:-:S04]  /*8fe0*/  UIADD3 UR4, UPT, UPT, UR4, 0x40, URZ ;  /* 0x0000004004047890 */ /* 0x000fc8000fffe0ff */
[----:B------:R-:W-:-:S09]  /*8ff0*/  UPRMT UR4, UR37, 0x654, UR4 ;  /* 0x0000065425047896 */ /* 0x000fd20008000004 */
[----:B------:R-:W-:Y:S01]  /*9000*/  SYNCS.ARRIVE.TRANS64.RED.A1T0 RZ, [UR4], RZ ;  /* 0x000000ffffff79a7 */ /* 0x000fe20008100404 */
[----:B------:R-:W-:Y:S05]  /*9010*/  EXIT ;  /* 0x000000000000794d */ /* 0x000fea0003800000 */
.L_x_19:
[----:B--2---:R2:W1:Y:S02]  /*9020*/  SYNCS.PHASECHK.TRANS64.TRYWAIT P0, [R2+URZ+0xe0], R3 ;  /* 0x0000e003020075a7 */ /* 0x00446400080011ff */
[----:B-1----:R-:W-:Y:S05]  /*9030*/  @!P0 NANOSLEEP.SYNCS 0x989680 ;  /* 0x009896800000895d */ /* 0x002fea0003900000 */
[----:B------:R-:W1:Y:S02]  /*9040*/  @!P0 SYNCS.PHASECHK.TRANS64 P0, [R2+URZ+0xe0], R3 ;  /* 0x0000e003020085a7 */ /* 0x000e6400080010ff */
[----:B-1----:R-:W-:Y:S05]  /*9050*/  @!P0 BRA `(.L_x_19) ;  /* 0xfffffffc00f08947 */ /* 0x002fea000383ffff */
[----:B------:R-:W-:Y:S05]  /*9060*/  BRA `(.L_x_129) ;  /* 0xffffff84004c7947 */ /* 0x000fea000383ffff */
.L_x_22:
[----:B-1----:R-:W-:-:S07]  /*9070*/  MOV R2, UR33 ;  /* 0x0000002100027c02 */ /* 0x002fce0008000f00 */
.L_x_130:
[----:B-1----:R1:W2:Y:S02]  /*9080*/  SYNCS.PHASECHK.TRANS64.TRYWAIT P0, [R2+URZ+0x10], R4 ;  /* 0x00001004020075a7 */ /* 0x0022a400080011ff */
[----:B--2---:R-:W-:Y:S05]  /*9090*/  @!P0 NANOSLEEP.SYNCS 0x989680 ;  /* 0x009896800000895d */ /* 0x004fea0003900000 */
[----:B------:R-:W2:Y:S02]  /*90a0*/  @!P0 SYNCS.PHASECHK.TRANS64 P0, [R2+URZ+0x10], R4 ;  /* 0x00001004020085a7 */ /* 0x000ea400080010ff */
[----:B--2---:R-:W-:Y:S05]  /*90b0*/  @!P0 BRA `(.L_x_130) ;  /* 0xfffffffc00f08947 */ /* 0x004fea000383ffff */
[----:B------:R-:W-:Y:S05]  /*90c0*/  BRA `(.L_x_21) ;  /* 0xffffff84009c7947 */ /* 0x000fea000383ffff */
.L_x_28:
[----:B-1----:R-:W-:-:S07]  /*90d0*/  MOV R2, UR33 ;  /* 0x0000002100027c02 */ /* 0x002fce0008000f00 */
.L_x_131:
[----:B-1----:R1:W2:Y:S02]  /*90e0*/  SYNCS.PHASECHK.TRANS64.TRYWAIT P0, [R2+URZ+0x10], R4 ;  /* 0x00001004020075a7 */ /* 0x0022a400080011ff */
[----:B--2---:R-:W-:Y:S05]  /*90f0*/  @!P0 NANOSLEEP.SYNCS 0x989680 ;  /* 0x009896800000895d */ /* 0x004fea0003900000 */
[----:B------:R-:W2:Y:S02]  /*9100*/  @!P0 SYNCS.PHASECHK.TRANS64 P0, [R2+URZ+0x10], R4 ;  /* 0x00001004020085a7 */ /* 0x000ea400080010ff */
[----:B--2---:R-:W-:Y:S05]  /*9110*/  @!P0 BRA `(.L_x_131) ;  /* 0xfffffffc00f08947 */ /* 0x004fea000383ffff */
[----:B------:R-:W-:Y:S05]  /*9120*/  BRA `(.L_x_27) ;  /* 0xffffff8800747947 */ /* 0x000fea000383ffff */
.L_x_32:
[----:B-1----:R1:W2:Y:S02]  /*9130*/  SYNCS.PHASECHK.TRANS64.TRYWAIT P0, [R2+URZ+0x70], R3 ;  /* 0x00007003020075a7 */ /* 0x0022a400080011ff */
[----:B--2---:R-:W-:Y:S05]  /*9140*/  @!P0 NANOSLEEP.SYNCS 0x989680 ;  /* 0x009896800000895d */ /* 0x004fea0003900000 */
[----:B------:R-:W2:Y:S02]  /*9150*/  @!P0 SYNCS.PHASECHK.TRANS64 P0, [R2+URZ+0x70], R3 ;  /* 0x00007003020085a7 */ /* 0x000ea400080010ff */
[----:B--2---:R-:W-:Y:S05]  /*9160*/  @!P0 BRA `(.L_x_32) ;  /* 0xfffffffc00f08947 */ /* 0x004fea000383ffff */
[----:B------:R-:W-:Y:S05]  /*9170*/  BRA `(.L_x_132) ;  /* 0xffffff8c002c7947 */ /* 0x000fea000383ffff */
.L_x_36:
[----:B----4-:R-:W-:-:S07]  /*9180*/  MOV R0, UR4 ;  /* 0x0000000400007c02 */ /* 0x010fce0008000f00 */
.L_x_133:
[----:B-1----:R1:W2:Y:S02]  /*9190*/  SYNCS.PHASECHK.TRANS64.TRYWAIT P0, [R0+URZ], R2 ;  /* 0x00000002000075a7 */ /* 0x0022a400080011ff */
[----:B--2---:R-:W-:Y:S05]  /*91a0*/  @!P0 NANOSLEEP.SYNCS 0x989680 ;  /* 0x009896800000895d */ /* 0x004fea0003900000 */
[----:B------:R-:W2:Y:S02]  /*91b0*/  @!P0 SYNCS.PHASECHK.TRANS64 P0, [R0+URZ], R2 ;  /* 0x00000002000085a7 */ /* 0x000ea400080010ff */
[----:B--2---:R-:W-:Y:S05]  /*91c0*/  @!P0 BRA `(.L_x_133) ;  /* 0xfffffffc00f08947 */ /* 0x004fea000383ffff */
[----:B------:R-:W-:Y:S05]  /*91d0*/  BRA `(.L_x_134) ;  /* 0xffffff90009c7947 */ /* 0x000fea000383ffff */
.L_x_39:
[----:B-1----:R1:W2:Y:S02]  /*91e0*/  SYNCS.PHASECHK.TRANS64.TRYWAIT P0, [R0+URZ+0xd0], R4 ;  /* 0x0000d004000075a7 */ /* 0x0022a400080011ff */
[----:B--2---:R-:W-:Y:S05]  /*91f0*/  @!P0 NANOSLEEP.SYNCS 0x989680 ;  /* 0x009896800000895d */ /* 0x004fea0003900000 */
[----:B------:R-:W2:Y:S02]  /*9200*/  @!P0 SYNCS.PHASECHK.TRANS64 P0, [R0+URZ+0xd0], R4 ;  /* 0x0000d004000085a7 */ /* 0x000ea400080010ff */
[----:B--2---:R-:W-:Y:S05]  /*9210*/  @!P0 BRA `(.L_x_39) ;  /* 0xfffffffc00f08947 */ /* 0x004fea000383ffff */
[----:B------:R-:W-:Y:S05]  /*9220*/  BRA `(.L_x_135) ;  /* 0xffffff9000f87947 */ /* 0x000fea000383ffff */
.L_x_40:
[----:B------:R-:W-:-:S07]  /*9230*/  MOV R0, UR5 ;  /* 0x0000000500007c02 */ /* 0x000fce0008000f00 */
.L_x_136:
[----:B-1----:R1:W2:Y:S02]  /*9240*/  SYNCS.PHASECHK.TRANS64.TRYWAIT P0, [R0+URZ+0x80], R5 ;  /* 0x00008005000075a7 */ /* 0x0022a400080011ff */
[----:B--2---:R-:W-:Y:S05]  /*9250*/  @!P0 NANOSLEEP.SYNCS 0x989680 ;  /* 0x009896800000895d */ /* 0x004fea0003900000 */
[----:B------:R-:W2:Y:S02]  /*9260*/  @!P0 SYNCS.PHASECHK.TRANS64 P0, [R0+URZ+0x80], R5 ;  /* 0x00008005000085a7 */ /* 0x000ea400080010ff */
[----:B--2---:R-:W-:Y:S05]  /*9270*/  @!P0 BRA `(.L_x_136) ;  /* 0xfffffffc00f08947 */ /* 0x004fea000383ffff */
[----:B------:R-:W-:Y:S05]  /*9280*/  BRA `(.L_x_137) ;  /* 0xffffff9400087947 */ /* 0x000fea000383ffff */
.L_x_41:
[----:B-1----:R1:W2:Y:S02]  /*9290*/  SYNCS.PHASECHK.TRANS64.TRYWAIT P1, [R0+URZ+0x70], R4 ;  /* 0x00007004000075a7 */ /* 0x0022a400080211ff */
[----:B--2---:R-:W-:Y:S05]  /*92a0*/  @!P1 NANOSLEEP.SYNCS 0x989680 ;  /* 0x009896800000995d */ /* 0x004fea0003900000 */
[----:B------:R-:W2:Y:S02]  /*92b0*/  @!P1 SYNCS.PHASECHK.TRANS64 P1, [R0+URZ+0x70], R4 ;  /* 0x00007004000095a7 */ /* 0x000ea400080210ff */
[----:B--2---:R-:W-:Y:S05]  /*92c0*/  @!P1 BRA `(.L_x_41) ;  /* 0xfffffffc00f09947 */ /* 0x004fea000383ffff */
[----:B------:R-:W-:Y:S05]  /*92d0*/  BRA `(.L_x_138) ;  /* 0xffffff9400387947 */ /* 0x000fea000383ffff */
.L_x_44:
[----:B------:R-:W-:-:S07]  /*92e0*/  MOV R0, UR5 ;  /* 0x0000000500007c02 */ /* 0x000fce0008000f00 */
.L_x_139:
[----:B-1----:R1:W2:Y:S02]  /*92f0*/  SYNCS.PHASECHK.TRANS64.TRYWAIT P0, [R0+URZ+0x80], R2 ;  /* 0x00008002000075a7 */ /* 0x0022a400080011ff */
[----:B--2---:R-:W-:Y:S05]  /*9300*/  @!P0 NANOSLEEP.SYNCS 0x989680 ;  /* 0x009896800000895d */ /* 0x004fea0003900000 */
[----:B------:R-:W2:Y:S02]  /*9310*/  @!P0 SYNCS.PHASECHK.TRANS64 P0, [R0+URZ+0x80], R2 ;  /* 0x00008002000085a7 */ /* 0x000ea400080010ff */
[----:B--2---:R-:W-:Y:S05]  /*9320*/  @!P0 BRA `(.L_x_139) ;  /* 0xfffffffc00f08947 */ /* 0x004fea000383ffff */
[----:B------:R-:W-:Y:S05]  /*9330*/  BRA `(.L_x_43) ;  /* 0xffffff94008c7947 */ /* 0x000fea000383ffff */
.L_x_51:
[----:B-1----:R1:W2:Y:S02]  /*9340*/  SYNCS.PHASECHK.TRANS64.TRYWAIT P1, [R0+URZ+0x70], R2 ;  /* 0x00007002000075a7 */ /* 0x0022a400080211ff */
[----:B--2---:R-:W-:Y:S05]  /*9350*/  @!P1 NANOSLEEP.SYNCS 0x989680 ;  /* 0x009896800000995d */ /* 0x004fea0003900000 */
[----:B------:R-:W2:Y:S02]  /*9360*/  @!P1 SYNCS.PHASECHK.TRANS64 P1, [R0+URZ+0x70], R2 ;  /* 0x00007002000095a7 */ /* 0x000ea400080210ff */
[----:B--2---:R-:W-:Y:S05]  /*9370*/  @!P1 BRA `(.L_x_51) ;  /* 0xfffffffc00f09947 */ /* 0x004fea000383ffff */
[----:B------:R-:W-:Y:S05]  /*9380*/  BRA `(.L_x_140) ;  /* 0xffffff9c001c7947 */ /* 0x000fea000383ffff */
.L_x_52:
[----:B------:R-:W-:-:S07]  /*9390*/  MOV R2, UR6 ;  /* 0x0000000600027c02 */ /* 0x000fce0008000f00 */
.L_x_141:
[----:B-1----:R1:W2:Y:S02]  /*93a0*/  SYNCS.PHASECHK.TRANS64.TRYWAIT P0, [R2+URZ+0xb0], R0 ;  /* 0x0000b000020075a7 */ /* 0x0022a400080011ff */
[----:B--2---:R-:W-:Y:S05]  /*93b0*/  @!P0 NANOSLEEP.SYNCS 0x989680 ;  /* 0x009896800000895d */ /* 0x004fea0003900000 */
[----:B------:R-:W2:Y:S02]  /*93c0*/  @!P0 SYNCS.PHASECHK.TRANS64 P0, [R2+URZ+0xb0], R0 ;  /* 0x0000b000020085a7 */ /* 0x000ea400080010ff */
[----:B--2---:R-:W-:Y:S05]  /*93d0*/  @!P0 BRA `(.L_x_141) ;  /* 0xfffffffc00f08947 */ /* 0x004fea000383ffff */
[----:B------:R-:W-:Y:S05]  /*93e0*/  BRA `(.L_x_142) ;  /* 0xffffff9c006c7947 */ /* 0x000fea000383ffff */
.L_x_55:
[----:B------:R-:W-:Y:S07]  /*93f0*/  MOV R0, UR11 ;  /* 0x0000000b00007c02 */ /* 0x000fee0008000f00 */
.L_x_143:
[----:B-1----:R1:W2:Y:S02]  /*9400*/  SYNCS.PHASECHK.TRANS64.TRYWAIT P0, [R0+URZ], R2 ;  /* 0x00000002000075a7 */ /* 0x0022a400080011ff */
[----:B--2---:R-:W-:Y:S05]  /*9410*/  @!P0 NANOSLEEP.SYNCS 0x989680 ;  /* 0x009896800000895d */ /* 0x004fea0003900000 */
[----:B------:R-:W2:Y:S02]  /*9420*/  @!P0 SYNCS.PHASECHK.TRANS64 P0, [R0+URZ], R2 ;  /* 0x00000002000085a7 */ /* 0x000ea400080010ff */
[----:B--2---:R-:W-:Y:S05]  /*9430*/  @!P0 BRA `(.L_x_143) ;  /* 0xfffffffc00f08947 */ /* 0x004fea000383ffff */
[----:B------:R-:W-:Y:S05]  /*9440*/  BRA `(.L_x_54) ;  /* 0xffffff9c00887947 */ /* 0x000fea000383ffff */
.L_x_58:
[----:B------:R-:W-:-:S07]  /*9450*/  MOV R0, UR6 ;  /* 0x0000000600007c02 */ /* 0x000fce0008000f00 */
.L_x_144:
[----:B--2---:R2:W4:Y:S02]  /*9460*/  SYNCS.PHASECHK.TRANS64.TRYWAIT P0, [R0+URZ], R2 ;  /* 0x00000002000075a7 */ /* 0x00452400080011ff */
[----:B----4-:R-:W-:Y:S05]  /*9470*/  @!P0 NANOSLEEP.SYNCS 0x989680 ;  /* 0x009896800000895d */ /* 0x010fea0003900000 */
[----:B------:R-:W4:Y:S02]  /*9480*/  @!P0 SYNCS.PHASECHK.TRANS64 P0, [R0+URZ], R2 ;  /* 0x00000002000085a7 */ /* 0x000f2400080010ff */
[----:B----4-:R-:W-:Y:S05]  /*9490*/  @!P0 BRA `(.L_x_144) ;  /* 0xfffffffc00f08947 */ /* 0x010fea000383ffff */
[----:B------:R-:W-:Y:S05]  /*94a0*/  BRA `(.L_x_145) ;  /* 0xffffffa000b47947 */ /* 0x000fea000383ffff */
.L_x_59:
[----:B------:R-:W-:-:S07]  /*94b0*/  MOV R0, UR6 ;  /* 0x0000000600007c02 */ /* 0x000fce0008000f00 */
.L_x_146:
[----:B-1----:R1:W2:Y:S02]  /*94c0*/  SYNCS.PHASECHK.TRANS64.TRYWAIT P0, [R0+URZ], R3 ;  /* 0x00000003000075a7 */ /* 0x0022a400080011ff */
[----:B--2---:R-:W-:Y:S05]  /*94d0*/  @!P0 NANOSLEEP.SYNCS 0x989680 ;  /* 0x009896800000895d */ /* 0x004fea0003900000 */
[----:B------:R-:W2:Y:S02]  /*94e0*/  @!P0 SYNCS.PHASECHK.TRANS64 P0, [R0+URZ], R3 ;  /* 0x00000003000085a7 */ /* 0x000ea400080010ff */
[----:B--2---:R-:W-:Y:S05]  /*94f0*/  @!P0 BRA `(.L_x_146) ;  /* 0xfffffffc00f08947 */ /* 0x004fea000383ffff */
[----:B------:R-:W-:Y:S05]  /*9500*/  BRA `(.L_x_147) ;  /* 0xffffffa000c07947 */ /* 0x000fea000383ffff */
.L_x_60:
[----:B------:R-:W-:-:S07]  /*9510*/  MOV R0, UR6 ;  /* 0x0000000600007c02 */ /* 0x000fce0008000f00 */
.L_x_148:
[----:B-1----:R1:W2:Y:S02]  /*9520*/  SYNCS.PHASECHK.TRANS64.TRYWAIT P0, [R0+URZ], R3 ;  /* 0x00000003000075a7 */ /* 0x0022a400080011ff */
[----:B--2---:R-:W-:Y:S05]  /*9530*/  @!P0 NANOSLEEP.SYNCS 0x989680 ;  /* 0x009896800000895d */ /* 0x004fea0003900000 */
[----:B------:R-:W2:Y:S02]  /*9540*/  @!P0 SYNCS.PHASECHK.TRANS64 P0, [R0+URZ], R3 ;  /* 0x00000003000085a7 */ /* 0x000ea400080010ff */
[----:B--2---:R-:W-:Y:S05]  /*9550*/  @!P0 BRA `(.L_x_148) ;  /* 0xfffffffc00f08947 */ /* 0x004fea000383ffff */
[----:B------:R-:W-:Y:S05]  /*9560*/  BRA `(.L_x_149) ;  /* 0xffffffa000cc7947 */ /* 0x000fea000383ffff */
.L_x_61:
[----:B-1----:R-:W-:-:S07]  /*9570*/  MOV R0, UR7 ;  /* 0x0000000700007c02 */ /* 0x002fce0008000f00 */
.L_x_150:
[----:B-1----:R1:W2:Y:S02]  /*9580*/  SYNCS.PHASECHK.TRANS64.TRYWAIT P0, [R0+URZ], R2 ;  /* 0x00000002000075a7 */ /* 0x0022a400080011ff */
[----:B--2---:R-:W-:Y:S05]  /*9590*/  @!P0 NANOSLEEP.SYNCS 0x989680 ;  /* 0x009896800000895d */ /* 0x004fea0003900000 */
[----:B------:R-:W2:Y:S02]  /*95a0*/  @!P0 SYNCS.PHASECHK.TRANS64 P0, [R0+URZ], R2 ;  /* 0x00000002000085a7 */ /* 0x000ea400080010ff */
[----:B--2---:R-:W-:Y:S05]  /*95b0*/  @!P0 BRA `(.L_x_150) ;  /* 0xfffffffc00f08947 */ /* 0x004fea000383ffff */
[----:B------:R-:W-:Y:S05]  /*95c0*/  BRA `(.L_x_151) ;  /* 0xffffffa000d87947 */ /* 0x000fea000383ffff */
.L_x_66:
[----:B--2---:R2:W3:Y:S02]  /*95d0*/  SYNCS.PHASECHK.TRANS64.TRYWAIT P0, [R0+URZ+0x70], R2 ;  /* 0x00007002000075a7 */ /* 0x0044e400080011ff */
[----:B---3--:R-:W-:Y:S05]  /*95e0*/  @!P0 NANOSLEEP.SYNCS 0x989680 ;  /* 0x009896800000895d */ /* 0x008fea0003900000 */
[----:B------:R-:W3:Y:S02]  /*95f0*/  @!P0 SYNCS.PHASECHK.TRANS64 P0, [R0+URZ+0x70], R2 ;  /* 0x00007002000085a7 */ /* 0x000ee400080010ff */
[----:B---3--:R-:W-:Y:S05]  /*9600*/  @!P0 BRA `(.L_x_66) ;  /* 0xfffffffc00f08947 */ /* 0x008fea000383ffff */
[----:B------:R-:W-:Y:S05]  /*9610*/  BRA `(.L_x_152) ;  /* 0xffffffa400e47947 */ /* 0x000fea000383ffff */
.L_x_69:
[----:B------:R-:W-:Y:S07]  /*9620*/  MOV R0, UR7 ;  /* 0x0000000700007c02 */ /* 0x000fee0008000f00 */
.L_x_153:
[----:B--2---:R2:W3:Y:S02]  /*9630*/  SYNCS.PHASECHK.TRANS64.TRYWAIT P0, [R0+URZ+0x68], R2 ;  /* 0x00006802000075a7 */ /* 0x0044e400080011ff */
[----:B---3--:R-:W-:Y:S05]  /*9640*/  @!P0 NANOSLEEP.SYNCS 0x989680 ;  /* 0x009896800000895d */ /* 0x008fea0003900000 */
[----:B------:R-:W3:Y:S02]  /*9650*/  @!P0 SYNCS.PHASECHK.TRANS64 P0, [R0+URZ+0x68], R2 ;  /* 0x00006802000085a7 */ /* 0x000ee400080010ff */
[----:B---3--:R-:W-:Y:S05]  /*9660*/  @!P0 BRA `(.L_x_153) ;  /* 0xfffffffc00f08947 */ /* 0x008fea000383ffff */
[----:B------:R-:W-:Y:S05]  /*9670*/  BRA `(.L_x_68) ;  /* 0xffffffa800c47947 */ /* 0x000fea000383ffff */
.L_x_72:
[----:B------:R-:W-:Y:S07]  /*9680*/  MOV R0, UR7 ;  /* 0x0000000700007c02 */ /* 0x000fee0008000f00 */
.L_x_154:
[----:B-1----:R1:W2:Y:S02]  /*9690*/  SYNCS.PHASECHK.TRANS64.TRYWAIT P0, [R0+URZ+0x40], R14 ;  /* 0x0000400e000075a7 */ /* 0x0022a400080011ff */
[----:B--2---:R-:W-:Y:S05]  /*96a0*/  @!P0 NANOSLEEP.SYNCS 0x989680 ;  /* 0x009896800000895d */ /* 0x004fea0003900000 */
[----:B------:R-:W2:Y:S02]  /*96b0*/  @!P0 SYNCS.PHASECHK.TRANS64 P0, [R0+URZ+0x40], R14 ;  /* 0x0000400e000085a7 */ /* 0x000ea400080010ff */
[----:B--2---:R-:W-:Y:S05]  /*96c0*/  @!P0 BRA `(.L_x_154) ;  /* 0xfffffffc00f08947 */ /* 0x004fea000383ffff */
[----:B------:R-:W-:Y:S05]  /*96d0*/  BRA `(.L_x_155) ;  /* 0xffffffac003c7947 */ /* 0x000fea000383ffff */
.L_x_73:
[----:B------:R-:W-:Y:S07]  /*96e0*/  MOV R0, UR7 ;  /* 0x0000000700007c02 */ /* 0x000fee0008000f00 */
.L_x_156:
[----:B-1----:R1:W2:Y:S02]  /*96f0*/  SYNCS.PHASECHK.TRANS64.TRYWAIT P0, [R0+URZ+0x48], R14 ;  /* 0x0000480e000075a7 */ /* 0x0022a400080011ff */
[----:B--2---:R-:W-:Y:S05]  /*9700*/  @!P0 NANOSLEEP.SYNCS 0x989680 ;  /* 0x009896800000895d */ /* 0x004fea0003900000 */
[----:B------:R-:W2:Y:S02]  /*9710*/  @!P0 SYNCS.PHASECHK.TRANS64 P0, [R0+URZ+0x48], R14 ;  /* 0x0000480e000085a7 */ /* 0x000ea400080010ff */
[----:B--2---:R-:W-:Y:S05]  /*9720*/  @!P0 BRA `(.L_x_156) ;  /* 0xfffffffc00f08947 */ /* 0x004fea000383ffff */
[----:B------:R-:W-:Y:S05]  /*9730*/  BRA `(.L_x_157) ;  /* 0xffffffac00747947 */ /* 0x000fea000383ffff */
.L_x_74:
[----:B------:R-:W-:Y:S07]  /*9740*/  MOV R0, UR7 ;  /* 0x0000000700007c02 */ /* 0x000fee0008000f00 */
.L_x_158:
[----:B-1----:R1:W2:Y:S02]  /*9750*/  SYNCS.PHASECHK.TRANS64.TRYWAIT P0, [R0+URZ+0x50], R14 ;  /* 0x0000500e000075a7 */ /* 0x0022a400080011ff */
[----:B--2---:R-:W-:Y:S05]  /*9760*/  @!P0 NANOSLEEP.SYNCS 0x989680 ;  /* 0x009896800000895d */ /* 0x004fea0003900000 */
[----:B------:R-:W2:Y:S02]  /*9770*/  @!P0 SYNCS.PHASECHK.TRANS64 P0, [R0+URZ+0x50], R14 ;  /* 0x0000500e000085a7 */ /* 0x000ea400080010ff */
[----:B--2---:R-:W-:Y:S05]  /*9780*/  @!P0 BRA `(.L_x_158) ;  /* 0xfffffffc00f08947 */ /* 0x004fea000383ffff */
[----:B------:R-:W-:Y:S05]  /*9790*/  BRA `(.L_x_159) ;  /* 0xffffffac00b87947 */ /* 0x000fea000383ffff */
.L_x_75:
[----:B------:R-:W-:Y:S07]  /*97a0*/  MOV R0, UR7 ;  /* 0x0000000700007c02 */ /* 0x000fee0008000f00 */
.L_x_160:
[----:B-1----:R1:W2:Y:S02]  /*97b0*/  SYNCS.PHASECHK.TRANS64.TRYWAIT P0, [R0+URZ+0x58], R14 ;  /* 0x0000580e000075a7 */ /* 0x0022a400080011ff */
[----:B--2---:R-:W-:Y:S05]  /*97c0*/  @!P0 NANOSLEEP.SYNCS 0x989680 ;  /* 0x009896800000895d */ /* 0x004fea0003900000 */
[----:B------:R-:W2:Y:S02]  /*97d0*/  @!P0 SYNCS.PHASECHK.TRANS64 P0, [R0+URZ+0x58], R14 ;  /* 0x0000580e000085a7 */ /* 0x000ea400080010ff */
[----:B--2---:R-:W-:Y:S05]  /*97e0*/  @!P0 BRA `(.L_x_160) ;  /* 0xfffffffc00f08947 */ /* 0x004fea000383ffff */
[----:B------:R-:W-:Y:S05]  /*97f0*/  BRA `(.L_x_161) ;  /* 0xffffffb0003c7947 */ /* 0x000fea000383ffff */
.L_x_77:
[----:B------:R-:W-:-:S07]  /*9800*/  MOV R0, UR7 ;  /* 0x0000000700007c02 */ /* 0x000fce0008000f00 */
.L_x_162:
[----:B-1----:R1:W3:Y:S02]  /*9810*/  SYNCS.PHASECHK.TRANS64.TRYWAIT P0, [R0+URZ+0x40], R2 ;  /* 0x00004002000075a7 */ /* 0x0022e400080011ff */
[----:B---3--:R-:W-:Y:S05]  /*9820*/  @!P0 NANOSLEEP.SYNCS 0x989680 ;  /* 0x009896800000895d */ /* 0x008fea0003900000 */
[----:B------:R-:W3:Y:S02]  /*9830*/  @!P0 SYNCS.PHASECHK.TRANS64 P0, [R0+URZ+0x40], R2 ;  /* 0x00004002000085a7 */ /* 0x000ee400080010ff */
[----:B---3--:R-:W-:Y:S05]  /*9840*/  @!P0 BRA `(.L_x_162) ;  /* 0xfffffffc00f08947 */ /* 0x008fea000383ffff */
[----:B------:R-:W-:Y:S05]  /*9850*/  BRA `(.L_x_163) ;  /* 0xffffffb000ac7947 */ /* 0x000fea000383ffff */
.L_x_78:
[----:B-1----:R-:W-:-:S07]  /*9860*/  MOV R0, UR7 ;  /* 0x0000000700007c02 */ /* 0x002fce0008000f00 */
.L_x_164:
[----:B-1----:R1:W3:Y:S02]  /*9870*/  SYNCS.PHASECHK.TRANS64.TRYWAIT P0, [R0+URZ+0x48], R2 ;  /* 0x00004802000075a7 */ /* 0x0022e400080011ff */
[----:B---3--:R-:W-:Y:S05]  /*9880*/  @!P0 NANOSLEEP.SYNCS 0x989680 ;  /* 0x009896800000895d */ /* 0x008fea0003900000 */
[----:B------:R-:W3:Y:S02]  /*9890*/  @!P0 SYNCS.PHASECHK.TRANS64 P0, [R0+URZ+0x48], R2 ;  /* 0x00004802000085a7 */ /* 0x000ee400080010ff */
[----:B---3--:R-:W-:Y:S05]  /*98a0*/  @!P0 BRA `(.L_x_164) ;  /* 0xfffffffc00f08947 */ /* 0x008fea000383ffff */
[----:B------:R-:W-:Y:S05]  /*98b0*/  BRA `(.L_x_165) ;  /* 0xffffffb0009c7947 */ /* 0x000fea000383ffff */
.L_x_79:
[----:B-1----:R-:W-:-:S07]  /*98c0*/  MOV R0, UR7 ;  /* 0x0000000700007c02 */ /* 0x002fce0008000f00 */
.L_x_166:
[----:B-1----:R1:W3:Y:S02]  /*98d0*/  SYNCS.PHASECHK.TRANS64.TRYWAIT P0, [R0+URZ+0x50], R2 ;  /* 0x00005002000075a7 */ /* 0x0022e400080011ff */
[----:B---3--:R-:W-:Y:S05]  /*98e0*/  @!P0 NANOSLEEP.SYNCS 0x989680 ;  /* 0x009896800000895d */ /* 0x008fea0003900000 */
[----:B------:R-:W3:Y:S02]  /*98f0*/  @!P0 SYNCS.PHASECHK.TRANS64 P0, [R0+URZ+0x50], R2 ;  /* 0x00005002000085a7 */ /* 0x000ee400080010ff */
[----:B---3--:R-:W-:Y:S05]  /*9900*/  @!P0 BRA `(.L_x_166) ;  /* 0xfffffffc00f08947 */ /* 0x008fea000383ffff */
[----:B------:R-:W-:Y:S05]  /*9910*/  BRA `(.L_x_167) ;  /* 0xffffffb0008c7947 */ /* 0x000fea000383ffff */
.L_x_81:
[----:B--2---:R2:W4:Y:S02]  /*9920*/  SYNCS.PHASECHK.TRANS64.TRYWAIT P0, [R0+URZ+0x70], R2 ;  /* 0x00007002000075a7 */ /* 0x00452400080011ff */
[----:B----4-:R-:W-:Y:S05]  /*9930*/  @!P0 NANOSLEEP.SYNCS 0x989680 ;  /* 0x009896800000895d */ /* 0x010fea0003900000 */
[----:B------:R-:W4:Y:S02]  /*9940*/  @!P0 SYNCS.PHASECHK.TRANS64 P0, [R0+URZ+0x70], R2 ;  /* 0x00007002000085a7 */ /* 0x000f2400080010ff */
[----:B----4-:R-:W-:Y:S05]  /*9950*/  @!P0 BRA `(.L_x_81) ;  /* 0xfffffffc00f08947 */ /* 0x010fea000383ffff */
[----:B------:R-:W-:Y:S05]  /*9960*/  BRA `(.L_x_168) ;  /* 0xffffffb400607947 */ /* 0x000fea000383ffff */
.L_x_92:
[----:B-1----:R-:W-:Y:S04]  /*9970*/  MOV R0, UR48 ;  /* 0x0000003000007c02 */ /* 0x002fe80008000f00 */
[----:B------:R1:W3:Y:S03]  /*9980*/  SYNCS.PHASECHK.TRANS64.TRYWAIT P1, [R0+URZ+0x20], R3 ;  /* 0x00002003000075a7 */ /* 0x0002e600080211ff */
[----:B---3--:R-:W-:Y:S05]  /*9990*/  @!P1 NANOSLEEP.SYNCS 0x989680 ;  /* 0x009896800000995d */ /* 0x008fea0003900000 */
[----:B------:R-:W3:Y:S02]  /*99a0*/  @!P1 SYNCS.PHASECHK.TRANS64 P1, [R0+URZ+0x20], R3 ;  /* 0x00002003000095a7 */ /* 0x000ee400080210ff */
[----:B---3--:R-:W-:Y:S05]  /*99b0*/  @!P1 BRA `(.L_x_92) ;  /* 0xfffffffc00ec9947 */ /* 0x008fea000383ffff */
[----:B------:R-:W-:Y:S05]  /*99c0*/  BRA `(.L_x_91) ;  /* 0xffffffc000987947 */ /* 0x000fea000383ffff */
.L_x_94:
[----:B-1----:R1:W2:Y:S02]  /*99d0*/  SYNCS.PHASECHK.TRANS64.TRYWAIT P0, [R64+URZ+0x90], R2 ;  /* 0x00009002400075a7 */ /* 0x0022a400080011ff */
[----:B--2---:R-:W-:Y:S05]  /*99e0*/  @!P0 NANOSLEEP.SYNCS 0x989680 ;  /* 0x009896800000895d */ /* 0x004fea0003900000 */
[----:B------:R-:W2:Y:S02]  /*99f0*/  @!P0 SYNCS.PHASECHK.TRANS64 P0, [R64+URZ+0x90], R2 ;  /* 0x00009002400085a7 */ /* 0x000ea400080010ff */
[----:B--2---:R-:W-:Y:S05]  /*9a00*/  @!P0 BRA `(.L_x_94) ;  /* 0xfffffffc00f08947 */ /* 0x004fea000383ffff */
[----:B------:R-:W-:Y:S05]  /*9a10*/  BRA `(.L_x_93) ;  /* 0xffffffc000c47947 */ /* 0x000fea000383ffff */
.L_x_103:
[----:B--2---:R2:W3:Y:S02]  /*9a20*/  SYNCS.PHASECHK.TRANS64.TRYWAIT P0, [R2+URZ+0x20], R0 ;  /* 0x00002000020075a7 */ /* 0x0044e400080011ff */
[----:B---3--:R-:W-:Y:S05]  /*9a30*/  @!P0 NANOSLEEP.SYNCS 0x989680 ;  /* 0x009896800000895d */ /* 0x008fea0003900000 */
[----:B------:R-:W3:Y:S02]  /*9a40*/  @!P0 SYNCS.PHASECHK.TRANS64 P0, [R2+URZ+0x20], R0 ;  /* 0x00002000020085a7 */ /* 0x000ee400080010ff */
[----:B---3--:R-:W-:Y:S05]  /*9a50*/  @!P0 BRA `(.L_x_103) ;  /* 0xfffffffc00f08947 */ /* 0x008fea000383ffff */
[----:B------:R-:W-:Y:S05]  /*9a60*/  BRA `(.L_x_102) ;  /* 0xffffffcc00a87947 */ /* 0x000fea000383ffff */
.L_x_111:
[----:B--2---:R2:W3:Y:S02]  /*9a70*/  SYNCS.PHASECHK.TRANS64.TRYWAIT P0, [R0+URZ+0x20], R5 ;  /* 0x00002005000075a7 */ /* 0x0044e400080011ff */
[----:B---3--:R-:W-:Y:S05]  /*9a80*/  @!P0 NANOSLEEP.SYNCS 0x989680 ;  /* 0x009896800000895d */ /* 0x008fea0003900000 */
[----:B------:R-:W3:Y:S02]  /*9a90*/  @!P0 SYNCS.PHASECHK.TRANS64 P0, [R0+URZ+0x20], R5 ;  /* 0x00002005000085a7 */ /* 0x000ee400080010ff */
[----:B---3--:R-:W-:Y:S05]  /*9aa0*/  @!P0 BRA `(.L_x_111) ;  /* 0xfffffffc00f08947 */ /* 0x008fea000383ffff */
[----:B------:R-:W-:Y:S05]  /*9ab0*/  BRA `(.L_x_110) ;  /* 0xffffffd800ac7947 */ /* 0x000fea000383ffff */
.L_x_119:
[----:B--2---:R2:W3:Y:S02]  /*9ac0*/  SYNCS.PHASECHK.TRANS64.TRYWAIT P0, [R2+URZ+0x20], R0 ;  /* 0x00002000020075a7 */ /* 0x0044e400080011ff */
[----:B---3--:R-:W-:Y:S05]  /*9ad0*/  @!P0 NANOSLEEP.SYNCS 0x989680 ;  /* 0x009896800000895d */ /* 0x008fea0003900000 */
[----:B------:R-:W3:Y:S02]  /*9ae0*/  @!P0 SYNCS.PHASECHK.TRANS64 P0, [R2+URZ+0x20], R0 ;  /* 0x00002000020085a7 */ /* 0x000ee400080010ff */
[----:B---3--:R-:W-:Y:S05]  /*9af0*/  @!P0 BRA `(.L_x_119) ;  /* 0xfffffffc00f08947 */ /* 0x008fea000383ffff */
[----:B------:R-:W-:Y:S05]  /*9b00*/  BRA `(.L_x_118) ;  /* 0xffffffe400b07947 */ /* 0x000fea000383ffff */
        .weak           $__internal_0_$__cuda_sm10x_tcgen05_guardrail_trap_col_being_dealloced_not_returned_by_alloc
        .type           $__internal_0_$__cuda_sm10x_tcgen05_guardrail_trap_col_being_dealloced_not_returned_by_alloc,@function
        .size           $__internal_0_$__cuda_sm10x_tcgen05_guardrail_trap_col_being_dealloced_not_returned_by_alloc,($__internal_1_$__cuda_sm10x_tcgen05_guardrail_trap_phase_invalid_during_alloc - $__internal_0_$__cuda_sm10x_tcgen05_guardrail_trap_col_being_dealloced_not_returned_by_alloc)
$__internal_0_$__cuda_sm10x_tcgen05_guardrail_trap_col_being_dealloced_not_returned_by_alloc:
[----:B------:R-:W-:Y:S05]  /*9b10*/  BPT.TRAP 0x1 ;  /* 0x000000040000795c */ /* 0x000fea0000300000 */
[----:B------:R-:W-:-:S04]  /*9b20*/  HFMA2 R3, -RZ, RZ, 0, 0 ;  /* 0x00000000ff037431 */ /* 0x000fc800000001ff */
[----:B------:R-:W-:Y:S05]  /*9b30*/  RET.REL.NODEC R2 `(_ZN7cutlass13device_kernelINS_4gemm6kernel13GemmUniversalIN4cute5tupleIJiiiiEEENS1_10collective13CollectiveMmaINS1_35MainloopSm100TmaUmmaWarpSpecializedILi2ELi2ELi4ENS5_IJNS4_1CILi1EEESB_SB_EEEEENS5_IJNSA_ILi64EEENSA_ILi256EEENSA_ILi128EEEEEENS_6half_tENS5_IJlSB_lEEESI_SJ_NS4_8TiledMMAINS4_8MMA_AtomIJNS4_20SM100_MMA_F16BF16_SSISI_SI_fLi64ELi256ELNS4_4UMMA5MajorE0ELSO_0ELNSN_7ScaleInE0ELSP_0EEEEEENS4_6LayoutISC_NS5_IJNSA_ILi0EEEST_ST_EEEEENS5_IJNS4_10UnderscoreESW_SW_EEEEENS4_13SM90_TMA_LOADENS4_14ComposedLayoutINS4_7SwizzleILi3ELi4ELi3EEENS4_18smem_ptr_flag_bitsILi16EEENSS_INS5_IJNSA_ILi8EEESE_EEENS5_IJSE_SB_EEEEEEEvNS4_8identityESZ_S19_vS1A_EENS_8epilogue10collective18CollectiveEpilogueINS1C_23Sm100TmaWarpSpecializedILi4ELi2ELi32ELb1ELb0EEEJSH_NS5_IJNSS_ISE_SB_EES1H_EEESI_SJ_SI_SJ_NS1C_6fusion15FusionCallbacksIS1G_NS1J_17LinearCombinationISI_fSI_fLNS_15FloatRoundStyleE2EEESH_S1I_JEEENS4_5SM1004TMEM4LOAD26SM100_TMEM_LOAD_16dp256b8xESZ_S19_NS4_17SM75_U32x4_LDSM_NENS4_14SM90_TMA_STOREES19_NS4_17SM90_U32x4_STSM_NENS4_39AutoVectorizingCopyWithAssumedAlignmentILi128EEEEEEvvEEEEvNT_6ParamsE) ;  /* 0xffffff6402307950 */ /* 0x000fea0003c3ffff */
        .weak           $__internal_1_$__cuda_sm10x_tcgen05_guardrail_trap_phase_invalid_during_alloc
        .type           $__internal_1_$__cuda_sm10x_tcgen05_guardrail_trap_phase_invalid_during_alloc,@function
        .size           $__internal_1_$__cuda_sm10x_tcgen05_guardrail_trap_phase_invalid_during_alloc,($__internal_2_$__cuda_sm10x_tcgen05_guardrail_trap_unallocated_columns_being_dealloced - $__internal_1_$__cuda_sm10x_tcgen05_guardrail_trap_phase_invalid_during_alloc)
$__internal_1_$__cuda_sm10x_tcgen05_guardrail_trap_phase_invalid_during_alloc:
[----:B------:R-:W-:Y:S05]  /*9b40*/  BPT.TRAP 0x1 ;  /* 0x000000040000795c */ /* 0x000fea0000300000 */
[----:B------:R-:W-:-:S04]  /*9b50*/  MOV R3, 0x0 ;  /* 0x0000000000037802 */ /* 0x000fc80000000f00 */
[----:B------:R-:W-:Y:S05]  /*9b60*/  RET.REL.NODEC R2 `(_ZN7cutlass13device_kernelINS_4gemm6kernel13GemmUniversalIN4cute5tupleIJiiiiEEENS1_10collective13CollectiveMmaINS1_35MainloopSm100TmaUmmaWarpSpecializedILi2ELi2ELi4ENS5_IJNS4_1CILi1EEESB_SB_EEEEENS5_IJNSA_ILi64EEENSA_ILi256EEENSA_ILi128EEEEEENS_6half_tENS5_IJlSB_lEEESI_SJ_NS4_8TiledMMAINS4_8MMA_AtomIJNS4_20SM100_MMA_F16BF16_SSISI_SI_fLi64ELi256ELNS4_4UMMA5MajorE0ELSO_0ELNSN_7ScaleInE0ELSP_0EEEEEENS4_6LayoutISC_NS5_IJNSA_ILi0EEEST_ST_EEEEENS5_IJNS4_10UnderscoreESW_SW_EEEEENS4_13SM90_TMA_LOADENS4_14ComposedLayoutINS4_7SwizzleILi3ELi4ELi3EEENS4_18smem_ptr_flag_bitsILi16EEENSS_INS5_IJNSA_ILi8EEESE_EEENS5_IJSE_SB_EEEEEEEvNS4_8identityESZ_S19_vS1A_EENS_8epilogue10collective18CollectiveEpilogueINS1C_23Sm100TmaWarpSpecializedILi4ELi2ELi32ELb1ELb0EEEJSH_NS5_IJNSS_ISE_SB_EES1H_EEESI_SJ_SI_SJ_NS1C_6fusion15FusionCallbacksIS1G_NS1J_17LinearCombinationISI_fSI_fLNS_15FloatRoundStyleE2EEESH_S1I_JEEENS4_5SM1004TMEM4LOAD26SM100_TMEM_LOAD_16dp256b8xESZ_S19_NS4_17SM75_U32x4_LDSM_NENS4_14SM90_TMA_STOREES19_NS4_17SM90_U32x4_STSM_NENS4_39AutoVectorizingCopyWithAssumedAlignmentILi128EEEEEEvvEEEEvNT_6ParamsE) ;  /* 0xffffff6402247950 */ /* 0x000fea0003c3ffff */
        .weak           $__internal_2_$__cuda_sm10x_tcgen05_guardrail_trap_unallocated_columns_being_dealloced
        .type           $__internal_2_$__cuda_sm10x_tcgen05_guardrail_trap_unallocated_columns_being_dealloced,@function
        .size           $__internal_2_$__cuda_sm10x_tcgen05_guardrail_trap_unallocated_columns_being_dealloced,(.L_x_170 - $__internal_2_$__cuda_sm10x_tcgen05_guardrail_trap_unallocated_columns_being_dealloced)
$__internal_2_$__cuda_sm10x_tcgen05_guardrail_trap_unallocated_columns_being_dealloced:
[----:B------:R-:W-:Y:S05]  /*9b70*/  BPT.TRAP 0x1 ;  /* 0x000000040000795c */ /* 0x000fea0000300000 */
[----:B------:R-:W-:-:S04]  /*9b80*/  HFMA2 R3, -RZ, RZ, 0, 0 ;  /* 0x00000000ff037431 */ /* 0x000fc800000001ff */
[----:B------:R-:W-:Y:S05]  /*9b90*/  RET.REL.NODEC R2 `(_ZN7cutlass13device_kernelINS_4gemm6kernel13GemmUniversalIN4cute5tupleIJiiiiEEENS1_10collective13CollectiveMmaINS1_35MainloopSm100TmaUmmaWarpSpecializedILi2ELi2ELi4ENS5_IJNS4_1CILi1EEESB_SB_EEEEENS5_IJNSA_ILi64EEENSA_ILi256EEENSA_ILi128EEEEEENS_6half_tENS5_IJlSB_lEEESI_SJ_NS4_8TiledMMAINS4_8MMA_AtomIJNS4_20SM100_MMA_F16BF16_SSISI_SI_fLi64ELi256ELNS4_4UMMA5MajorE0ELSO_0ELNSN_7ScaleInE0ELSP_0EEEEEENS4_6LayoutISC_NS5_IJNSA_ILi0EEEST_ST_EEEEENS5_IJNS4_10UnderscoreESW_SW_EEEEENS4_13SM90_TMA_LOADENS4_14ComposedLayoutINS4_7SwizzleILi3ELi4ELi3EEENS4_18smem_ptr_flag_bitsILi16EEENSS_INS5_IJNSA_ILi8EEESE_EEENS5_IJSE_SB_EEEEEEEvNS4_8identityESZ_S19_vS1A_EENS_8epilogue10collective18CollectiveEpilogueINS1C_23Sm100TmaWarpSpecializedILi4ELi2ELi32ELb1ELb0EEEJSH_NS5_IJNSS_ISE_SB_EES1H_EEESI_SJ_SI_SJ_NS1C_6fusion15FusionCallbacksIS1G_NS1J_17LinearCombinationISI_fSI_fLNS_15FloatRoundStyleE2EEESH_S1I_JEEENS4_5SM1004TMEM4LOAD26SM100_TMEM_LOAD_16dp256b8xESZ_S19_NS4_17SM75_U32x4_LDSM_NENS4_14SM90_TMA_STOREES19_NS4_17SM90_U32x4_STSM_NENS4_39AutoVectorizingCopyWithAssumedAlignmentILi128EEEEEEvvEEEEvNT_6ParamsE) ;  /* 0xffffff6402187950 */ /* 0x000fea0003c3ffff */
.L_x_169:
[----:B------:R-:W-:-:S00]  /*9ba0*/  BRA `(.L_x_169) ;  /* 0xfffffffc00fc7947 */ /* 0x000fc0000383ffff */
[----:B------:R-:W-:-:S00]  /*9bb0*/  NOP ;  /* 0x0000000000007918 */ /* 0x000fc00000000000 */
        /* <DEDUP_REMOVED lines=12> */
.L_x_170:


//--------------------- .nv.global.init           --------------------------
	.section	.nv.global.init,"aw",@progbits
.nv.global.init:
	.type		$str$27,@object
	.size		$str$27,($str$28 - $str$27)
$str$27:
        /*0000*/ 	.byte	0x28, 0x61, 0x64, 0x64, 0x72, 0x65, 0x73, 0x73, 0x20, 0x26, 0x20, 0x6d, 0x61, 0x73, 0x6b, 0x29
        /*0010*/ 	.byte	0x20, 0x3d, 0x3d, 0x20, 0x30, 0x00
	.type		$str$28,@object
	.size		$str$28,($str$26 - $str$28)
$str$28:
        /*0016*/ 	.byte	0x2f, 0x74, 0x6d, 0x70, 0x2f, 0x63, 0x75, 0x74, 0x6c, 0x61, 0x73, 0x73, 0x5f, 0x73, 0x77, 0x65
        /*0026*/ 	.byte	0x65, 0x70, 0x5f, 0x73, 0x72, 0x63, 0x2f, 0x69, 0x6e, 0x63, 0x6c, 0x75, 0x64, 0x65, 0x2f, 0x63
        /*0036*/ 	.byte	0x75, 0x74, 0x65, 0x2f, 0x70, 0x6f, 0x69, 0x6e, 0x74, 0x65, 0x72, 0x5f, 0x66, 0x6c, 0x61, 0x67
        /*0046*/ 	.byte	0x67, 0x65, 0x64, 0x2e, 0x68, 0x70, 0x70, 0x00
	.type		$str$26,@object
	.size		$str$26,($str$25 - $str$26)
$str$26:
        /*004e*/ 	.byte	0x2f, 0x74, 0x6d, 0x70, 0x2f, 0x63, 0x75, 0x74, 0x6c, 0x61, 0x73, 0x73, 0x5f, 0x73, 0x77, 0x65
        /*005e*/ 	.byte	0x65, 0x70, 0x5f, 0x73, 0x72, 0x63, 0x2f, 0x69, 0x6e, 0x63, 0x6c, 0x75, 0x64, 0x65, 0x2f, 0x63
        /*006e*/ 	.byte	0x75, 0x74, 0x65, 0x2f, 0x61, 0x74, 0x6f, 0x6d, 0x2f, 0x63, 0x6f, 0x70, 0x79, 0x5f, 0x74, 0x72
        /*007e*/ 	.byte	0x61, 0x69, 0x74, 0x73, 0x5f, 0x73, 0x6d, 0x31, 0x30, 0x30, 0x2e, 0x68, 0x70, 0x70, 0x00
	.type		$str$25,@object
	.size		$str$25,(__unnamed_1 - $str$25)
$str$25:
        /*008d*/ 	.byte	0x28, 0x28, 0x75, 0x69, 0x6e, 0x74, 0x33, 0x32, 0x5f, 0x74, 0x28, 0x74, 0x68, 0x72, 0x65, 0x61
        /*009d*/ 	.byte	0x64, 0x49, 0x64, 0x78, 0x2e, 0x78, 0x29, 0x20, 0x2f, 0x20, 0x33, 0x32, 0x29, 0x20, 0x25, 0x20
        /*00ad*/ 	.byte	0x34, 0x29, 0x20, 0x3d, 0x3d, 0x20, 0x28, 0x28, 0x28, 0x74, 0x6d, 0x65, 0x6d, 0x5f, 0x61, 0x64
        /*00bd*/ 	.byte	0x64, 0x72, 0x20, 0x3e, 0x3e, 0x20, 0x31, 0x36, 0x29, 0x20, 0x2f, 0x20, 0x33, 0x32, 0x29, 0x20
        /*00cd*/ 	.byte	0x25, 0x20, 0x34, 0x29, 0x00
	.type		__unnamed_1,@object
	.size		__unnamed_1,(__unnamed_2 - __unnamed_1)
__unnamed_1:
        /*00d2*/ 	.byte	0x61, 0x75, 0x74, 0x6f, 0x20, 0x63, 0x75, 0x74, 0x65, 0x3a, 0x3a, 0x61, 0x73, 0x5f, 0x70, 0x6f
        /* <DEDUP_REMOVED lines=24> */
        /*0262*/ 	.byte	0x3e, 0x3e, 0x3e, 0x5d, 0x00
	.type		__unnamed_2,@object
	.size		__unnamed_2,(.L_2 - __unnamed_2)
__unnamed_2:
        /* <DEDUP_REMOVED lines=46> */
        /*0547*/ 	.byte	0x75, 0x74, 0x65, 0x3a, 0x3a, 0x43, 0x3c, 0x30, 0x3e, 0x3e, 0x3e, 0x3e, 0x5d, 0x00
.L_2:


//--------------------- .nv.shared._ZN7cutlass13device_kernelINS_4gemm6kernel13GemmUniversalIN4cute5tupleIJiiiiEEENS1_10collective13CollectiveMmaINS1_35MainloopSm100TmaUmmaWarpSpecializedILi2ELi2ELi4ENS5_IJNS4_1CILi1EEESB_SB_EEEEENS5_IJNSA_ILi64EEENSA_ILi256EEENSA_ILi128EEEEEENS_6half_tENS5_IJlSB_lEEESI_SJ_NS4_8TiledMMAINS4_8MMA_AtomIJNS4_20SM100_MMA_F16BF16_SSISI_SI_fLi64ELi256ELNS4_4UMMA5MajorE0ELSO_0ELNSN_7ScaleInE0ELSP_0EEEEEENS4_6LayoutISC_NS5_IJNSA_ILi0EEEST_ST_EEEEENS5_IJNS4_10UnderscoreESW_SW_EEEEENS4_13SM90_TMA_LOADENS4_14ComposedLayoutINS4_7SwizzleILi3ELi4ELi3EEENS4_18smem_ptr_flag_bitsILi16EEENSS_INS5_IJNSA_ILi8EEESE_EEENS5_IJSE_SB_EEEEEEEvNS4_8identityESZ_S19_vS1A_EENS_8epilogue10collective18CollectiveEpilogueINS1C_23Sm100TmaWarpSpecializedILi4ELi2ELi32ELb1ELb0EEEJSH_NS5_IJNSS_ISE_SB_EES1H_EEESI_SJ_SI_SJ_NS1C_6fusion15FusionCallbacksIS1G_NS1J_17LinearCombinationISI_fSI_fLNS_15FloatRoundStyleE2EEESH_S1I_JEEENS4_5SM1004TMEM4LOAD26SM100_TMEM_LOAD_16dp256b8xESZ_S19_NS4_17SM75_U32x4_LDSM_NENS4_14SM90_TMA_STOREES19_NS4_17SM90_U32x4_STSM_NENS4_39AutoVectorizingCopyWithAssumedAlignmentILi128EEEEEEvvEEEEvNT_6ParamsE --------------------------
	.section	.nv.shared._ZN7cutlass13device_kernelINS_4gemm6kernel13GemmUniversalIN4cute5tupleIJiiiiEEENS1_10collective13CollectiveMmaINS1_35MainloopSm100TmaUmmaWarpSpecializedILi2ELi2ELi4ENS5_IJNS4_1CILi1EEESB_SB_EEEEENS5_IJNSA_ILi64EEENSA_ILi256EEENSA_ILi128EEEEEENS_6half_tENS5_IJlSB_lEEESI_SJ_NS4_8TiledMMAINS4_8MMA_AtomIJNS4_20SM100_MMA_F16BF16_SSISI_SI_fLi64ELi256ELNS4_4UMMA5MajorE0ELSO_0ELNSN_7ScaleInE0ELSP_0EEEEEENS4_6LayoutISC_NS5_IJNSA_ILi0EEEST_ST_EEEEENS5_IJNS4_10UnderscoreESW_SW_EEEEENS4_13SM90_TMA_LOADENS4_14ComposedLayoutINS4_7SwizzleILi3ELi4ELi3EEENS4_18smem_ptr_flag_bitsILi16EEENSS_INS5_IJNSA_ILi8EEESE_EEENS5_IJSE_SB_EEEEEEEvNS4_8identityESZ_S19_vS1A_EENS_8epilogue10collective18CollectiveEpilogueINS1C_23Sm100TmaWarpSpecializedILi4ELi2ELi32ELb1ELb0EEEJSH_NS5_IJNSS_ISE_SB_EES1H_EEESI_SJ_SI_SJ_NS1C_6fusion15FusionCallbacksIS1G_NS1J_17LinearCombinationISI_fSI_fLNS_15FloatRoundStyleE2EEESH_S1I_JEEENS4_5SM1004TMEM4LOAD26SM100_TMEM_LOAD_16dp256b8xESZ_S19_NS4_17SM75_U32x4_LDSM_NENS4_14SM90_TMA_STOREES19_NS4_17SM90_U32x4_STSM_NENS4_39AutoVectorizingCopyWithAssumedAlignmentILi128EEEEEEvvEEEEvNT_6ParamsE,"aw",@nobits
	.sectionflags	@""
	.align	16
	.zero		1024


//--------------------- .nv.shared.reserved.0     --------------------------
	.section	.nv.shared.reserved.0,"aw",@nobits
	.weak		__nv_reservedSMEM_offset_0_alias
	.size		__nv_reservedSMEM_offset_0_alias, 0, 64
	.other		__nv_reservedSMEM_offset_0_alias,@"STO_CUDA_RESERVED_SHARED STV_DEFAULT"
__nv_reservedSMEM_offset_0_alias:
	.zero		0
.nv.shared.reserved.0:
	.zero		64
	.weak		__nv_reservedSMEM_tcgen05_partition
	.type		__nv_reservedSMEM_tcgen05_partition,@object
	.size		__nv_reservedSMEM_tcgen05_partition,(.L_0 - __nv_reservedSMEM_tcgen05_partition)
__nv_reservedSMEM_tcgen05_partition:
	.zero		32
.L_0:


//--------------------- .nv.global                --------------------------
	.section	.nv.global,"aw",@nobits
.nv.global:
	.type		_ZN40_INTERNAL_3bb95036_4_k_cu_485415d4_169524cute1_E,@object
	.size		_ZN40_INTERNAL_3bb95036_4_k_cu_485415d4_169524cute1_E,(_ZN40_INTERNAL_3bb95036_4_k_cu_485415d4_169524cuda3std3__45__cpo6cbeginE - _ZN40_INTERNAL_3bb95036_4_k_cu_485415d4_169524cute1_E)
_ZN40_INTERNAL_3bb95036_4_k_cu_485415d4_169524cute1_E:
	.zero		1
	.type		_ZN40_INTERNAL_3bb95036_4_k_cu_485415d4_169524cuda3std3__45__cpo6cbeginE,@object
	.size		_ZN40_INTERNAL_3bb95036_4_k_cu_485415d4_169524cuda3std3__45__cpo6cbeginE,(_ZN40_INTERNAL_3bb95036_4_k_cu_485415d4_169524cuda3std3__48in_placeE - _ZN40_INTERNAL_3bb95036_4_k_cu_485415d4_169524cuda3std3__45__cpo6cbeginE)
_ZN40_INTERNAL_3bb95036_4_k_cu_485415d4_169524cuda3std3__45__cpo6cbeginE:
	.zero		1
	.type		_ZN40_INTERNAL_3bb95036_4_k_cu_485415d4_169524cuda3std3__48in_placeE,@object
	.size		_ZN40_INTERNAL_3bb95036_4_k_cu_485415d4_169524cuda3std3__48in_placeE,(_ZN40_INTERNAL_3bb95036_4_k_cu_485415d4_169524cuda3std6ranges3__45__cpo9iter_moveE - _ZN40_INTERNAL_3bb95036_4_k_cu_485415d4_169524cuda3std3__48in_placeE)
_ZN40_INTERNAL_3bb95036_4_k_cu_485415d4_169524cuda3std3__48in_placeE:
	.zero		1
	.type		_ZN40_INTERNAL_3bb95036_4_k_cu_485415d4_169524cuda3std6ranges3__45__cpo9iter_moveE,@object
	.size		_ZN40_INTERNAL_3bb95036_4_k_cu_485415d4_169524cuda3std6ranges3__45__cpo9iter_moveE,(_ZN40_INTERNAL_3bb95036_4_k_cu_485415d4_169524cuda3std3__45__cpo5beginE - _ZN40_INTERNAL_3bb95036_4_k_cu_485415d4_169524cuda3std6ranges3__45__cpo9iter_moveE)
_ZN40_INTERNAL_3bb95036_4_k_cu_485415d4_169524cuda3std6ranges3__45__cpo9iter_moveE:
	.zero		1
	.type		_ZN40_INTERNAL_3bb95036_4_k_cu_485415d4_169524cuda3std3__45__cpo5beginE,@object
	.size		_ZN40_INTERNAL_3bb95036_4_k_cu_485415d4_169524cuda3std3__45__cpo5beginE,(_ZN40_INTERNAL_3bb95036_4_k_cu_485415d4_169524cuda3std3__442_GLOBAL__N__3bb95036_4_k_cu_485415d4_169526ignoreE - _ZN40_INTERNAL_3bb95036_4_k_cu_485415d4_169524cuda3std3__45__cpo5beginE)
_ZN40_INTERNAL_3bb95036_4_k_cu_485415d4_169524cuda3std3__45__cpo5beginE:
	.zero		1
	.type		_ZN40_INTERNAL_3bb95036_4_k_cu_485415d4_169524cuda3std3__442_GLOBAL__N__3bb95036_4_k_cu_485415d4_169526ignoreE,@object
	.size		_ZN40_INTERNAL_3bb95036_4_k_cu_485415d4_169524cuda3std3__442_GLOBAL__N__3bb95036_4_k_cu_485415d4_169526ignoreE,(_ZN40_INTERNAL_3bb95036_4_k_cu_485415d4_169524cute7productE - _ZN40_INTERNAL_3bb95036_4_k_cu_485415d4_169524cuda3std3__442_GLOBAL__N__3bb95036_4_k_cu_485415d4_169526ignoreE)
_ZN40_INTERNAL_3bb95036_4_k_cu_485415d4_169524cuda3std3__442_GLOBAL__N__3bb95036_4_k_cu_485415d4_169526ignoreE:
	.zero		1
	.type		_ZN40_INTERNAL_3bb95036_4_k_cu_485415d4_169524cute7productE,@object
	.size		_ZN40_INTERNAL_3bb95036_4_k_cu_485415d4_169524cute7productE,(_ZN40_INTERNAL_3bb95036_4_k_cu_485415d4_169524cuda3std3__45__cpo3endE - _ZN40_INTERNAL_3bb95036_4_k_cu_485415d4_169524cute7productE)
_ZN40_INTERNAL_3bb95036_4_k_cu_485415d4_169524cute7productE:
	.zero		1
	.type		_ZN40_INTERNAL_3bb95036_4_k_cu_485415d4_169524cuda3std3__45__cpo3endE,@object
	.size		_ZN40_INTERNAL_3bb95036_4_k_cu_485415d4_169524cuda3std3__45__cpo3endE,(_ZN40_INTERNAL_3bb95036_4_k_cu_485415d4_169524cuda3std3__419piecewise_constructE - _ZN40_INTERNAL_3bb95036_4_k_cu_485415d4_169524cuda3std3__45__cpo3endE)
_ZN40_INTERNAL_3bb95036_4_k_cu_485415d4_169524cuda3std3__45__cpo3endE:
	.zero		1
	.type		_ZN40_INTERNAL_3bb95036_4_k_cu_485415d4_169524cuda3std3__419piecewise_constructE,@object
	.size		_ZN40_INTERNAL_3bb95036_4_k_cu_485415d4_169524cuda3std3__419piecewise_constructE,(_ZN40_INTERNAL_3bb95036_4_k_cu_485415d4_169524cuda3std3__45__cpo4cendE - _ZN40_INTERNAL_3bb95036_4_k_cu_485415d4_169524cuda3std3__419piecewise_constructE)
_ZN40_INTERNAL_3bb95036_4_k_cu_485415d4_169524cuda3std3__419piecewise_constructE:
	.zero		1
	.type		_ZN40_INTERNAL_3bb95036_4_k_cu_485415d4_169524cuda3std3__45__cpo4cendE,@object
	.size		_ZN40_INTERNAL_3bb95036_4_k_cu_485415d4_169524cuda3std3__45__cpo4cendE,(_ZN40_INTERNAL_3bb95036_4_k_cu_485415d4_169524cuda3std6ranges3__45__cpo4swapE - _ZN40_INTERNAL_3bb95036_4_k_cu_485415d4_169524cuda3std3__45__cpo4cendE)
_ZN40_INTERNAL_3bb95036_4_k_cu_485415d4_169524cuda3std3__45__cpo4cendE:
	.zero		1
	.type		_ZN40_INTERNAL_3bb95036_4_k_cu_485415d4_169524cuda3std6ranges3__45__cpo4swapE,@object
	.size		_ZN40_INTERNAL_3bb95036_4_k_cu_485415d4_169524cuda3std6ranges3__45__cpo4swapE,(.L_10 - _ZN40_INTERNAL_3bb95036_4_k_cu_485415d4_169524cuda3std6ranges3__45__cpo4swapE)
_ZN40_INTERNAL_3bb95036_4_k_cu_485415d4_169524cuda3std6ranges3__45__cpo4swapE:
	.zero		1
.L_10:


//--------------------- .nv.constant0._ZN7cutlass13device_kernelINS_4gemm6kernel13GemmUniversalIN4cute5tupleIJiiiiEEENS1_10collective13CollectiveMmaINS1_35MainloopSm100TmaUmmaWarpSpecializedILi2ELi2ELi4ENS5_IJNS4_1CILi1EEESB_SB_EEEEENS5_IJNSA_ILi64EEENSA_ILi256EEENSA_ILi128EEEEEENS_6half_tENS5_IJlSB_lEEESI_SJ_NS4_8TiledMMAINS4_8MMA_AtomIJNS4_20SM100_MMA_F16BF16_SSISI_SI_fLi64ELi256ELNS4_4UMMA5MajorE0ELSO_0ELNSN_7ScaleInE0ELSP_0EEEEEENS4_6LayoutISC_NS5_IJNSA_ILi0EEEST_ST_EEEEENS5_IJNS4_10UnderscoreESW_SW_EEEEENS4_13SM90_TMA_LOADENS4_14ComposedLayoutINS4_7SwizzleILi3ELi4ELi3EEENS4_18smem_ptr_flag_bitsILi16EEENSS_INS5_IJNSA_ILi8EEESE_EEENS5_IJSE_SB_EEEEEEEvNS4_8identityESZ_S19_vS1A_EENS_8epilogue10collective18CollectiveEpilogueINS1C_23Sm100TmaWarpSpecializedILi4ELi2ELi32ELb1ELb0EEEJSH_NS5_IJNSS_ISE_SB_EES1H_EEESI_SJ_SI_SJ_NS1C_6fusion15FusionCallbacksIS1G_NS1J_17LinearCombinationISI_fSI_fLNS_15FloatRoundStyleE2EEESH_S1I_JEEENS4_5SM1004TMEM4LOAD26SM100_TMEM_LOAD_16dp256b8xESZ_S19_NS4_17SM75_U32x4_LDSM_NENS4_14SM90_TMA_STOREES19_NS4_17SM90_U32x4_STSM_NENS4_39AutoVectorizingCopyWithAssumedAlignmentILi128EEEEEEvvEEEEvNT_6ParamsE --------------------------
	.section	.nv.constant0._ZN7cutlass13device_kernelINS_4gemm6kernel13GemmUniversalIN4cute5tupleIJiiiiEEENS1_10collective13CollectiveMmaINS1_35MainloopSm100TmaUmmaWarpSpecializedILi2ELi2ELi4ENS5_IJNS4_1CILi1EEESB_SB_EEEEENS5_IJNSA_ILi64EEENSA_ILi256EEENSA_ILi128EEEEEENS_6half_tENS5_IJlSB_lEEESI_SJ_NS4_8TiledMMAINS4_8MMA_AtomIJNS4_20SM100_MMA_F16BF16_SSISI_SI_fLi64ELi256ELNS4_4UMMA5MajorE0ELSO_0ELNSN_7ScaleInE0ELSP_0EEEEEENS4_6LayoutISC_NS5_IJNSA_ILi0EEEST_ST_EEEEENS5_IJNS4_10UnderscoreESW_SW_EEEEENS4_13SM90_TMA_LOADENS4_14ComposedLayoutINS4_7SwizzleILi3ELi4ELi3EEENS4_18smem_ptr_flag_bitsILi16EEENSS_INS5_IJNSA_ILi8EEESE_EEENS5_IJSE_SB_EEEEEEEvNS4_8identityESZ_S19_vS1A_EENS_8epilogue10collective18CollectiveEpilogueINS1C_23Sm100TmaWarpSpecializedILi4ELi2ELi32ELb1ELb0EEEJSH_NS5_IJNSS_ISE_SB_EES1H_EEESI_SJ_SI_SJ_NS1C_6fusion15FusionCallbacksIS1G_NS1J_17LinearCombinationISI_fSI_fLNS_15FloatRoundStyleE2EEESH_S1I_JEEENS4_5SM1004TMEM4LOAD26SM100_TMEM_LOAD_16dp256b8xESZ_S19_NS4_17SM75_U32x4_LDSM_NENS4_14SM90_TMA_STOREES19_NS4_17SM90_U32x4_STSM_NENS4_39AutoVectorizingCopyWithAssumedAlignmentILi128EEEEEEvvEEEEvNT_6ParamsE,"a",@progbits
	.sectionflags	@""
	.align	4
.nv.constant0._ZN7cutlass13device_kernelINS_4gemm6kernel13GemmUniversalIN4cute5tupleIJiiiiEEENS1_10collective13CollectiveMmaINS1_35MainloopSm100TmaUmmaWarpSpecializedILi2ELi2ELi4ENS5_IJNS4_1CILi1EEESB_SB_EEEEENS5_IJNSA_ILi64EEENSA_ILi256EEENSA_ILi128EEEEEENS_6half_tENS5_IJlSB_lEEESI_SJ_NS4_8TiledMMAINS4_8MMA_AtomIJNS4_20SM100_MMA_F16BF16_SSISI_SI_fLi64ELi256ELNS4_4UMMA5MajorE0ELSO_0ELNSN_7ScaleInE0ELSP_0EEEEEENS4_6LayoutISC_NS5_IJNSA_ILi0EEEST_ST_EEEEENS5_IJNS4_10UnderscoreESW_SW_EEEEENS4_13SM90_TMA_LOADENS4_14ComposedLayoutINS4_7SwizzleILi3ELi4ELi3EEENS4_18smem_ptr_flag_bitsILi16EEENSS_INS5_IJNSA_ILi8EEESE_EEENS5_IJSE_SB_EEEEEEEvNS4_8identityESZ_S19_vS1A_EENS_8epilogue10collective18CollectiveEpilogueINS1C_23Sm100TmaWarpSpecializedILi4ELi2ELi32ELb1ELb0EEEJSH_NS5_IJNSS_ISE_SB_EES1H_EEESI_SJ_SI_SJ_NS1C_6fusion15FusionCallbacksIS1G_NS1J_17LinearCombinationISI_fSI_fLNS_15FloatRoundStyleE2EEESH_S1I_JEEENS4_5SM1004TMEM4LOAD26SM100_TMEM_LOAD_16dp256b8xESZ_S19_NS4_17SM75_U32x4_LDSM_NENS4_14SM90_TMA_STOREES19_NS4_17SM90_U32x4_STSM_NENS4_39AutoVectorizingCopyWithAssumedAlignmentILi128EEEEEEvvEEEEvNT_6ParamsE:
	.zero		2944


//--------------------- SYMBOLS --------------------------

	.type		.nv.reservedSmem.offset0,@object
	.size		.nv.reservedSmem.offset0,0x4
	.type		.nv.reservedSmem.cap,@object
	.size		.nv.reservedSmem.cap,0x4
	.type		__assertfail,@function
